def matmul_kernel(
    a_ptr,
    b_ptr,
    c_ptr,
    M,
    N,
    K,
    stride_am,
    stride_ak,
    stride_bk,
    stride_bn,
    stride_cm,
    stride_cn,
    BLOCK_M: tl.constexpr,
    BLOCK_N: tl.constexpr,
    BLOCK_K: tl.constexpr,
    GROUP_M: tl.constexpr,
):
    pid = tl.program_id(axis=0)
    num_pid_m = tl.cdiv(M, BLOCK_M)
    num_pid_n = tl.cdiv(N, BLOCK_N)
    num_pid_in_group = GROUP_M * num_pid_n
    group_id = pid // num_pid_in_group
    first_pid_m = group_id * GROUP_M
    group_size_m = min(num_pid_m - first_pid_m, GROUP_M)
    pid_m = first_pid_m + ((pid % num_pid_in_group) % group_size_m)
    pid_n = (pid % num_pid_in_group) // group_size_m

    offs_am = (pid_m * BLOCK_M + tl.arange(0, BLOCK_M)) % M
    offs_bn = (pid_n * BLOCK_N + tl.arange(0, BLOCK_N)) % N
    offs_k = tl.arange(0, BLOCK_K)
    a_ptrs = a_ptr + offs_am[:, None] * stride_am + offs_k[None, :] * stride_ak
    b_ptrs = b_ptr + offs_k[:, None] * stride_bk + offs_bn[None, :] * stride_bn

    acc = tl.zeros((BLOCK_M, BLOCK_N), dtype=tl.float32)
    for kk in range(0, tl.cdiv(K, BLOCK_K)):
        a = tl.load(a_ptrs, mask=offs_k[None, :] < K - kk * BLOCK_K, other=0.0)
        b = tl.load(b_ptrs, mask=offs_k[:, None] < K - kk * BLOCK_K, other=0.0)
        acc = tl.dot(a, b, acc)
        a_ptrs += BLOCK_K * stride_ak
        b_ptrs += BLOCK_K * stride_bk

    c = acc.to(c_ptr.dtype.element_ty)
    offs_cm = pid_m * BLOCK_M + tl.arange(0, BLOCK_M)
    offs_cn = pid_n * BLOCK_N + tl.arange(0, BLOCK_N)
    c_ptrs = c_ptr + offs_cm[:, None] * stride_cm + offs_cn[None, :] * stride_cn
    mask = (offs_cm[:, None] < M) & (offs_cn[None, :] < N)
    tl.store(c_ptrs, c, mask=mask)

# config = {"BLOCK_K": 64, "BLOCK_M": 128, "BLOCK_N": 128, "GROUP_M": 8, "arch": "sm_100", "dtype": "fp32", "num_ctas": 1, "num_stages": 3, "num_warps": 16}
# arch = sm_100


// ===== COMPILED SASS (sm_100a) =====

	.target	sm_100a

	.elftype	@"ET_EXEC"


//--------------------- .note.nv.tkinfo           --------------------------
	.section	.note.nv.tkinfo,"",@"SHT_NOTE"
	.sectionflags	@"SHF_NOTE_NV_TKINFO"
	.tkinfo
        /*0018*/ 	.word	0x00000081
        /*0030*/ 	.string	""
        /*0030*/ 	.string	"ptxas-blackwell"
        /*0030*/ 	.string	"Cuda compilation tools, release 12.9, V12.9.86"
        /*0030*/ 	.string	"Build cuda_12.9.r12.9/compiler.36037853_0"
        /*0030*/ 	.string	"-v  -suppress-debug-info  -lineinfo  -arch sm_100a "



//--------------------- .note.nv.cuver            --------------------------
	.section	.note.nv.cuver,"",@"SHT_NOTE"
	.sectionflags	@"SHF_NOTE_NV_CUVER"
        /*0018*/ 	.short	0x0001
        /*001a*/ 	.short	0x0064
        /*001c*/ 	.short	0x0001
        /*001e*/ 	.short	0x0000
        /*0020*/ 	.short	0x0001
        /*0022*/ 	.short	0x0000


//--------------------- .nv.info                  --------------------------
	.section	.nv.info,"",@"SHT_CUDA_INFO"
	.align	4


	//----- nvinfo : EIATTR_REGCOUNT
	.align		4
        /*0000*/ 	.byte	0x04, 0x2f
        /*0002*/ 	.short	(.L_1 - .L_0)
	.align		4
.L_0:
        /*0004*/ 	.word	index@(matmul_kernel)
        /*0008*/ 	.word	0x00000080


	//----- nvinfo : EIATTR_FRAME_SIZE
	.align		4
.L_1:
        /*000c*/ 	.byte	0x04, 0x11
        /*000e*/ 	.short	(.L_3 - .L_2)
	.align		4
.L_2:
        /*0010*/ 	.word	index@(matmul_kernel)
        /*0014*/ 	.word	0x00000018


	//----- nvinfo : EIATTR_MIN_STACK_SIZE
	.align		4
.L_3:
        /*0018*/ 	.byte	0x04, 0x12
        /*001a*/ 	.short	(.L_5 - .L_4)
	.align		4
.L_4:
        /*001c*/ 	.word	index@(matmul_kernel)
        /*0020*/ 	.word	0x00000018
.L_5:


//--------------------- .nv.info.matmul_kernel    --------------------------
	.section	.nv.info.matmul_kernel,"",@"SHT_CUDA_INFO"
	.sectionflags	@""
	.align	4


	//----- nvinfo : EIATTR_CUDA_API_VERSION
	.align		4
        /*0000*/ 	.byte	0x04, 0x37
        /*0002*/ 	.short	(.L_7 - .L_6)
.L_6:
        /*0004*/ 	.word	0x00000081


	//----- nvinfo : EIATTR_KPARAM_INFO
	.align		4
.L_7:
        /*0008*/ 	.byte	0x04, 0x17
        /*000a*/ 	.short	(.L_9 - .L_8)
.L_8:
        /*000c*/ 	.word	0x00000000
        /*0010*/ 	.short	0x000d
        /*0012*/ 	.short	0x0048
        /*0014*/ 	.byte	0x00, 0xf4, 0x21, 0x00


	//----- nvinfo : EIATTR_KPARAM_INFO
	.align		4
.L_9:
        /*0018*/ 	.byte	0x04, 0x17
        /*001a*/ 	.short	(.L_11 - .L_10)
.L_10:
        /*001c*/ 	.word	0x00000000
        /*0020*/ 	.short	0x000c
        /*0022*/ 	.short	0x0040
        /*0024*/ 	.byte	0x00, 0xf4, 0x21, 0x00


	//----- nvinfo : EIATTR_KPARAM_INFO
	.align		4
.L_11:
        /*0028*/ 	.byte	0x04, 0x17
        /*002a*/ 	.short	(.L_13 - .L_12)
.L_12:
        /*002c*/ 	.word	0x00000000
        /*0030*/ 	.short	0x000b
        /*0032*/ 	.short	0x0038
        /*0034*/ 	.byte	0x00, 0xf0, 0x11, 0x00


	//----- nvinfo : EIATTR_KPARAM_INFO
	.align		4
.L_13:
        /*0038*/ 	.byte	0x04, 0x17
        /*003a*/ 	.short	(.L_15 - .L_14)
.L_14:
        /*003c*/ 	.word	0x00000000
        /*0040*/ 	.short	0x000a
        /*0042*/ 	.short	0x0034
        /*0044*/ 	.byte	0x00, 0xf0, 0x11, 0x00


	//----- nvinfo : EIATTR_KPARAM_INFO
	.align		4
.L_15:
        /*0048*/ 	.byte	0x04, 0x17
        /*004a*/ 	.short	(.L_17 - .L_16)
.L_16:
        /*004c*/ 	.word	0x00000000
        /*0050*/ 	.short	0x0009
        /*0052*/ 	.short	0x0030
        /*0054*/ 	.byte	0x00, 0xf0, 0x11, 0x00


	//----- nvinfo : EIATTR_KPARAM_INFO
	.align		4
.L_17:
        /*0058*/ 	.byte	0x04, 0x17
        /*005a*/ 	.short	(.L_19 - .L_18)
.L_18:
        /*005c*/ 	.word	0x00000000
        /*0060*/ 	.short	0x0008
        /*0062*/ 	.short	0x002c
        /*0064*/ 	.byte	0x00, 0xf0, 0x11, 0x00


	//----- nvinfo : EIATTR_KPARAM_INFO
	.align		4
.L_19:
        /*0068*/ 	.byte	0x04, 0x17
        /*006a*/ 	.short	(.L_21 - .L_20)
.L_20:
        /*006c*/ 	.word	0x00000000
        /*0070*/ 	.short	0x0007
        /*0072*/ 	.short	0x0028
        /*0074*/ 	.byte	0x00, 0xf0, 0x11, 0x00


	//----- nvinfo : EIATTR_KPARAM_INFO
	.align		4
.L_21:
        /*0078*/ 	.byte	0x04, 0x17
        /*007a*/ 	.short	(.L_23 - .L_22)
.L_22:
        /*007c*/ 	.word	0x00000000
        /*0080*/ 	.short	0x0006
        /*0082*/ 	.short	0x0024
        /*0084*/ 	.byte	0x00, 0xf0, 0x11, 0x00


	//----- nvinfo : EIATTR_KPARAM_INFO
	.align		4
.L_23:
        /*0088*/ 	.byte	0x04, 0x17
        /*008a*/ 	.short	(.L_25 - .L_24)
.L_24:
        /*008c*/ 	.word	0x00000000
        /*0090*/ 	.short	0x0005
        /*0092*/ 	.short	0x0020
        /*0094*/ 	.byte	0x00, 0xf0, 0x11, 0x00


	//----- nvinfo : EIATTR_KPARAM_INFO
	.align		4
.L_25:
        /*0098*/ 	.byte	0x04, 0x17
        /*009a*/ 	.short	(.L_27 - .L_26)
.L_26:
        /*009c*/ 	.word	0x00000000
        /*00a0*/ 	.short	0x0004
        /*00a2*/ 	.short	0x001c
        /*00a4*/ 	.byte	0x00, 0xf0, 0x11, 0x00


	//----- nvinfo : EIATTR_KPARAM_INFO
	.align		4
.L_27:
        /*00a8*/ 	.byte	0x04, 0x17
        /*00aa*/ 	.short	(.L_29 - .L_28)
.L_28:
        /*00ac*/ 	.word	0x00000000
        /*00b0*/ 	.short	0x0003
        /*00b2*/ 	.short	0x0018
        /*00b4*/ 	.byte	0x00, 0xf0, 0x11, 0x00


	//----- nvinfo : EIATTR_KPARAM_INFO
	.align		4
.L_29:
        /*00b8*/ 	.byte	0x04, 0x17
        /*00ba*/ 	.short	(.L_31 - .L_30)
.L_30:
        /*00bc*/ 	.word	0x00000000
        /*00c0*/ 	.short	0x0002
        /*00c2*/ 	.short	0x0010
        /*00c4*/ 	.byte	0x00, 0xf4, 0x21, 0x00


	//----- nvinfo : EIATTR_KPARAM_INFO
	.align		4
.L_31:
        /*00c8*/ 	.byte	0x04, 0x17
        /*00ca*/ 	.short	(.L_33 - .L_32)
.L_32:
        /*00cc*/ 	.word	0x00000000
        /*00d0*/ 	.short	0x0001
        /*00d2*/ 	.short	0x0008
        /*00d4*/ 	.byte	0x00, 0xf4, 0x21, 0x00


	//----- nvinfo : EIATTR_KPARAM_INFO
	.align		4
.L_33:
        /*00d8*/ 	.byte	0x04, 0x17
        /*00da*/ 	.short	(.L_35 - .L_34)
.L_34:
        /*00dc*/ 	.word	0x00000000
        /*00e0*/ 	.short	0x0000
        /*00e2*/ 	.short	0x0000
        /*00e4*/ 	.byte	0x00, 0xf4, 0x21, 0x00


	//----- nvinfo : EIATTR_SPARSE_MMA_MASK
	.align		4
.L_35:
        /*00e8*/ 	.byte	0x03, 0x50
        /*00ea*/ 	.short	0x0000


	//----- nvinfo : EIATTR_MAXREG_COUNT
	.align		4
        /*00ec*/ 	.byte	0x03, 0x1b
        /*00ee*/ 	.short	0x0080


	//----- nvinfo : EIATTR_NUM_BARRIERS
	.align		4
        /*00f0*/ 	.byte	0x02, 0x4c
        /*00f2*/ 	.byte	0x01
	.zero		1


	//----- nvinfo : EIATTR_ANNOTATIONS
	.align		4
        /*00f4*/ 	.byte	0x04, 0x55
        /*00f6*/ 	.short	(.L_37 - .L_36)


	//   ....[0]....
.L_36:
        /*00f8*/ 	.word	0x00000001
        /*00fc*/ 	.byte	0x10, 0x11, 0x00, 0x00, 0x01, 0x00, 0x00, 0x00, 0x60, 0x2e, 0x00, 0x00, 0x01, 0x00, 0x00, 0x00
        /*010c*/ 	.byte	0xa0, 0x2e, 0x00, 0x00, 0x01, 0x00, 0x00, 0x00, 0xe0, 0x2e, 0x00, 0x00, 0x01, 0x00, 0x00, 0x00
        /*011c*/ 	.byte	0x50, 0x2f, 0x00, 0x00, 0x01, 0x00, 0x00, 0x00, 0x20, 0x43, 0x00, 0x00, 0x01, 0x00, 0x00, 0x00
        /*012c*/ 	.byte	0x50, 0x43, 0x00, 0x00, 0x01, 0x00, 0x00, 0x00, 0x40, 0x49, 0x00, 0x00, 0x01, 0x00, 0x00, 0x00
        /*013c*/ 	.byte	0x70, 0x49, 0x00, 0x00, 0x01, 0x00, 0x00, 0x00, 0x30, 0x52, 0x00, 0x00


	//----- nvinfo : EIATTR_VRC_CTA_INIT_COUNT
	.align		4
.L_37:
        /*0148*/ 	.byte	0x02, 0x4a
	.zero		1
	.zero		1


	//----- nvinfo : EIATTR_EXIT_INSTR_OFFSETS
	.align		4
        /*014c*/ 	.byte	0x04, 0x1c
        /*014e*/ 	.short	(.L_39 - .L_38)


	//   ....[0]....
.L_38:
        /*0150*/ 	.word	0x000062e0


	//   ....[1]....
        /*0154*/ 	.word	0x00006300


	//----- nvinfo : EIATTR_REQNTID
	.align		4
.L_39:
        /*0158*/ 	.byte	0x04, 0x10
        /*015a*/ 	.short	(.L_41 - .L_40)
.L_40:
        /*015c*/ 	.word	0x00000200
        /*0160*/ 	.word	0x00000001
        /*0164*/ 	.word	0x00000001


	//----- nvinfo : EIATTR_CBANK_PARAM_SIZE
	.align		4
.L_41:
        /*0168*/ 	.byte	0x03, 0x19
        /*016a*/ 	.short	0x0050


	//----- nvinfo : EIATTR_PARAM_CBANK
	.align		4
        /*016c*/ 	.byte	0x04, 0x0a
        /*016e*/ 	.short	(.L_43 - .L_42)
	.align		4
.L_42:
        /*0170*/ 	.word	index@(.nv.constant0.matmul_kernel)
        /*0174*/ 	.short	0x0380
        /*0176*/ 	.short	0x0050


	//----- nvinfo : EIATTR_SW_WAR
	.align		4
.L_43:
        /*0178*/ 	.byte	0x04, 0x36
        /*017a*/ 	.short	(.L_45 - .L_44)
.L_44:
        /*017c*/ 	.word	0x00000008
.L_45:


//--------------------- .nv.compat                --------------------------
	.section	.nv.compat,"",@"SHT_CUDA_COMPAT_INFO"
	.align	4
        /*0000*/ 	.byte	0x02, 0x02, 0x01, 0x00, 0x02, 0x05, 0x05, 0x00, 0x02, 0x03, 0x00, 0x00, 0x02, 0x06, 0x01, 0x00


//--------------------- .nv.callgraph             --------------------------
	.section	.nv.callgraph,"",@"SHT_CUDA_CALLGRAPH"
	.align	4
	.sectionentsize	8
	.align		4
        /*0000*/ 	.word	0x00000000
	.align		4
        /*0004*/ 	.word	0xffffffff
	.align		4
        /*0008*/ 	.word	0x00000000
	.align		4
        /*000c*/ 	.word	0xfffffffe
	.align		4
        /*0010*/ 	.word	0x00000000
	.align		4
        /*0014*/ 	.word	0xfffffffd
	.align		4
        /*0018*/ 	.word	0x00000000
	.align		4
        /*001c*/ 	.word	0xfffffffc


//--------------------- .text.matmul_kernel       --------------------------
	.section	.text.matmul_kernel,"ax",@progbits
	.align	128
        .global         matmul_kernel
        .type           matmul_kernel,@function
        .size           matmul_kernel,(.L_x_3 - matmul_kernel)
        .other          matmul_kernel,@"STO_CUDA_ENTRY STV_DEFAULT"
matmul_kernel:
.text.matmul_kernel:
[----:B------:R-:W1:Y:S08]  /*0000*/  LDC R1, c[0x0][0x37c] ;  /* 0x0000df00ff017b82 */ /* 0x000e700000000800 */
[----:B------:R-:W2:Y:S01]  /*0010*/  LDC.64 R12, c[0x0][0x398] ;  /* 0x0000e600ff0c7b82 */ /* 0x000ea20000000a00 */
[----:B------:R-:W3:Y:S01]  /*0020*/  S2R R5, SR_CTAID.X ;  /* 0x0000000000057919 */ /* 0x000ee20000002500 */
[----:B------:R-:W4:Y:S01]  /*0030*/  LDCU.128 UR8, c[0x0][0x3a0] ;  /* 0x00007400ff0877ac */ /* 0x000f220008000c00 */
[----:B-1----:R-:W-:Y:S01]  /*0040*/  VIADD R1, R1, 0xffffffe8 ;  /* 0xffffffe801017836 */ /* 0x002fe20000000000 */
[----:B------:R-:W1:Y:S01]  /*0050*/  S2R R91, SR_TID.X ;  /* 0x00000000005b7919 */ /* 0x000e620000002100 */
[----:B------:R-:W5:Y:S03]  /*0060*/  LDCU.128 UR20, c[0x0][0x380] ;  /* 0x00007000ff1477ac */ /* 0x000f660008000c00 */
[----:B------:R-:W1:Y:S01]  /*0070*/  S2UR UR7, SR_CgaCtaId ;  /* 0x00000000000779c3 */ /* 0x000e620000008800 */
[----:B------:R-:W1:Y:S01]  /*0080*/  LDCU UR6, c[0x0][0x3b0] ;  /* 0x00007600ff0677ac */ /* 0x000e620008000800 */
[----:B------:R-:W1:Y:S01]  /*0090*/  LDCU.64 UR16, c[0x0][0x358] ;  /* 0x00006b00ff1077ac */ /* 0x000e620008000a00 */
[----:B----4-:R-:W-:-:S02]  /*00a0*/  UIADD3 UR5, UPT, UPT, UR8, 0x3f, URZ ;  /* 0x0000003f08057890 */ /* 0x010fc4000fffe0ff */
[----:B------:R-:W-:Y:S01]  /*00b0*/  USHF.L.U32 UR13, UR10, 0x6, URZ ;  /* 0x000000060a0d7899 */ /* 0x000fe200080006ff */
[----:B--2---:R-:W-:Y:S01]  /*00c0*/  VIADD R0, R13, 0x7f ;  /* 0x0000007f0d007836 */ /* 0x004fe20000000000 */
[----:B------:R-:W-:-:S04]  /*00d0*/  UISETP.GT.AND UP0, UPT, UR5, 0x3f, UPT ;  /* 0x0000003f0500788c */ /* 0x000fc8000bf04270 */
[----:B------:R-:W-:Y:S01]  /*00e0*/  SHF.R.S32.HI R3, RZ, 0x1f, R0 ;  /* 0x0000001fff037819 */ /* 0x000fe20000011400 */
[----:B------:R-:W-:Y:S02]  /*00f0*/  USEL UR4, URZ, 0x4, !UP0 ;  /* 0x00000004ff047887 */ /* 0x000fe4000c000000 */
[----:B------:R-:W-:Y:S01]  /*0100*/  UISETP.GT.AND UP0, UPT, UR5, 0x7f, UPT ;  /* 0x0000007f0500788c */ /* 0x000fe2000bf04270 */
[----:B------:R-:W-:Y:S02]  /*0110*/  LEA.HI R3, R3, R0, RZ, 0x7 ;  /* 0x0000000003037211 */ /* 0x000fe400078f38ff */
[----:B---3--:R-:W-:Y:S01]  /*0120*/  IABS R8, R5 ;  /* 0x0000000500087213 */ /* 0x008fe20000000000 */
[----:B------:R-:W-:Y:S01]  /*0130*/  IMAD.U32 R89, RZ, RZ, UR4 ;  /* 0x00000004ff597e24 */ /* 0x000fe2000f8e00ff */
[----:B------:R-:W-:Y:S01]  /*0140*/  SHF.R.S32.HI R3, RZ, 0x7, R3 ;  /* 0x00000007ff037819 */ /* 0x000fe20000011403 */
[C---:B-1----:R-:W-:Y:S01]  /*0150*/  IMAD.SHL.U32 R108, R91.reuse, 0x4, RZ ;  /* 0x000000045b6c7824 */ /* 0x042fe200078e00ff */
[----:B------:R-:W-:Y:S01]  /*0160*/  SHF.R.U32.HI R101, RZ, 0x7, R91 ;  /* 0x00000007ff657819 */ /* 0x000fe2000001165b */
[----:B------:R-:W-:Y:S01]  /*0170*/  UMOV UR4, 0x400 ;  /* 0x0000040000047882 */ /* 0x000fe20000000000 */
[----:B------:R-:W-:Y:S01]  /*0180*/  LOP3.LUT R92, R91, 0x180, RZ, 0xc0, !PT ;  /* 0x000001805b5c7812 */ /* 0x000fe200078ec0ff */
[----:B------:R-:W-:Y:S01]  /*0190*/  IMAD.SHL.U32 R4, R3, 0x8, RZ ;  /* 0x0000000803047824 */ /* 0x000fe200078e00ff */
[----:B------:R-:W-:Y:S01]  /*01a0*/  SGXT.U32 R101, R101, 0x2 ;  /* 0x000000026565781a */ /* 0x000fe20000000000 */
[----:B------:R-:W-:Y:S01]  /*01b0*/  ULEA UR7, UR7, UR4, 0x18 ;  /* 0x0000000407077291 */ /* 0x000fe2000f8ec0ff */
[----:B------:R-:W-:Y:S01]  /*01c0*/  SHF.R.U32.HI R109, RZ, 0x2, R92 ;  /* 0x00000002ff6d7819 */ /* 0x000fe2000001165c */
[----:B------:R-:W-:Y:S01]  /*01d0*/  UIADD3 UR4, UPT, UPT, UR8, -0x40, URZ ;  /* 0xffffffc008047890 */ /* 0x000fe2000fffe0ff */
[-C--:B------:R-:W-:Y:S01]  /*01e0*/  IABS R7, R4.reuse ;  /* 0x0000000400077213 */ /* 0x080fe20000000000 */
[----:B------:R-:W-:Y:S01]  /*01f0*/  IMAD R117, R101, UR10, RZ ;  /* 0x0000000a65757c24 */ /* 0x000fe2000f8e02ff */
[----:B------:R-:W-:-:S02]  /*0200*/  IABS R10, R4 ;  /* 0x00000004000a7213 */ /* 0x000fc40000000000 */
[----:B------:R-:W1:Y:S01]  /*0210*/  I2F.RP R0, R7 ;  /* 0x0000000700007306 */ /* 0x000e620000209400 */
[----:B------:R-:W-:Y:S02]  /*0220*/  LOP3.LUT R109, R109, 0x7fc, R108, 0x78, !PT ;  /* 0x000007fc6d6d7812 */ /* 0x000fe400078e786c */
[----:B------:R-:W-:Y:S02]  /*0230*/  LOP3.LUT R39, R101, 0x4, RZ, 0xfc, !PT ;  /* 0x0000000465277812 */ /* 0x000fe400078efcff */
[----:B------:R-:W-:Y:S02]  /*0240*/  LOP3.LUT R98, R91, 0x3f, RZ, 0xc0, !PT ;  /* 0x0000003f5b627812 */ /* 0x000fe400078ec0ff */
[C---:B------:R-:W-:Y:S02]  /*0250*/  LOP3.LUT R90, R101.reuse, 0x14, RZ, 0xfc, !PT ;  /* 0x00000014655a7812 */ /* 0x040fe400078efcff */
[C---:B------:R-:W-:Y:S02]  /*0260*/  LOP3.LUT R80, R101.reuse, 0x18, RZ, 0xfc, !PT ;  /* 0x0000001865507812 */ /* 0x040fe400078efcff */
[----:B------:R-:W-:-:S02]  /*0270*/  LOP3.LUT R125, R101, 0x1c, RZ, 0xfc, !PT ;  /* 0x0000001c657d7812 */ /* 0x000fc400078efcff */
[C---:B------:R-:W-:Y:S01]  /*0280*/  LOP3.LUT R107, R101.reuse, 0x20, RZ, 0xfc, !PT ;  /* 0x00000020656b7812 */ /* 0x040fe200078efcff */
[----:B-1----:R-:W1:Y:S01]  /*0290*/  MUFU.RCP R0, R0 ;  /* 0x0000000000007308 */ /* 0x002e620000001000 */
[C---:B------:R-:W-:Y:S02]  /*02a0*/  LOP3.LUT R100, R101.reuse, 0x24, RZ, 0xfc, !PT ;  /* 0x0000002465647812 */ /* 0x040fe400078efcff */
[C---:B------:R-:W-:Y:S02]  /*02b0*/  LOP3.LUT R99, R101.reuse, 0x28, RZ, 0xfc, !PT ;  /* 0x0000002865637812 */ /* 0x040fe400078efcff */
[C---:B------:R-:W-:Y:S02]  /*02c0*/  LOP3.LUT R97, R101.reuse, 0x2c, RZ, 0xfc, !PT ;  /* 0x0000002c65617812 */ /* 0x040fe400078efcff */
[C---:B------:R-:W-:Y:S02]  /*02d0*/  LOP3.LUT R93, R101.reuse, 0x30, RZ, 0xfc, !PT ;  /* 0x00000030655d7812 */ /* 0x040fe400078efcff */
[----:B------:R-:W-:-:S02]  /*02e0*/  LOP3.LUT R94, R101, 0x34, RZ, 0xfc, !PT ;  /* 0x00000034655e7812 */ /* 0x000fc400078efcff */
[C---:B------:R-:W-:Y:S02]  /*02f0*/  LOP3.LUT R95, R101.reuse, 0x38, RZ, 0xfc, !PT ;  /* 0x00000038655f7812 */ /* 0x040fe400078efcff */
[----:B------:R-:W-:Y:S01]  /*0300*/  LOP3.LUT R96, R101, 0x3c, RZ, 0xfc, !PT ;  /* 0x0000003c65607812 */ /* 0x000fe200078efcff */
[----:B-1----:R-:W-:Y:S02]  /*0310*/  VIADD R2, R0, 0xffffffe ;  /* 0x0ffffffe00027836 */ /* 0x002fe40000000000 */
[----:B------:R-:W-:Y:S02]  /*0320*/  IMAD.MOV R0, RZ, RZ, -R10 ;  /* 0x000000ffff007224 */ /* 0x000fe400078e0a0a */
[----:B------:R1:W2:Y:S02]  /*0330*/  F2I.FTZ.U32.TRUNC.NTZ R3, R2 ;  /* 0x0000000200037305 */ /* 0x0002a4000021f000 */
[----:B-1----:R-:W-:Y:S02]  /*0340*/  IMAD.MOV.U32 R2, RZ, RZ, RZ ;  /* 0x000000ffff027224 */ /* 0x002fe400078e00ff */
[----:B--2---:R-:W-:-:S04]  /*0350*/  IMAD.MOV R6, RZ, RZ, -R3 ;  /* 0x000000ffff067224 */ /* 0x004fc800078e0a03 */
[----:B------:R-:W-:Y:S02]  /*0360*/  IMAD R9, R6, R7, RZ ;  /* 0x0000000706097224 */ /* 0x000fe400078e02ff */
[----:B------:R-:W-:Y:S01]  /*0370*/  IMAD.MOV.U32 R6, RZ, RZ, R8 ;  /* 0x000000ffff067224 */ /* 0x000fe200078e0008 */
[----:B------:R-:W-:Y:S01]  /*0380*/  IABS R8, R13 ;  /* 0x0000000d00087213 */ /* 0x000fe20000000000 */
[----:B------:R-:W-:Y:S01]  /*0390*/  IMAD.HI.U32 R3, R3, R9, R2 ;  /* 0x0000000903037227 */ /* 0x000fe200078e0002 */
[----:B------:R-:W-:-:S04]  /*03a0*/  SHF.R.U32.HI R9, RZ, 0x6, R91 ;  /* 0x00000006ff097819 */ /* 0x000fc8000001165b */
[----:B------:R-:W-:Y:S01]  /*03b0*/  SGXT.U32 R9, R9, 0x3 ;  /* 0x000000030909781a */ /* 0x000fe20000000000 */
[----:B------:R-:W-:-:S04]  /*03c0*/  IMAD.HI.U32 R3, R3, R6, RZ ;  /* 0x0000000603037227 */ /* 0x000fc800078e00ff */
[----:B------:R-:W-:-:S05]  /*03d0*/  IMAD R0, R3, R0, R6 ;  /* 0x0000000003007224 */ /* 0x000fca00078e0206 */
[----:B------:R-:W-:-:S13]  /*03e0*/  ISETP.GT.U32.AND P1, PT, R7, R0, PT ;  /* 0x000000000700720c */ /* 0x000fda0003f24070 */
[----:B------:R-:W-:Y:S02]  /*03f0*/  @!P1 IMAD.IADD R0, R0, 0x1, -R7 ;  /* 0x0000000100009824 */ /* 0x000fe400078e0a07 */
[----:B------:R-:W-:Y:S01]  /*0400*/  @!P1 VIADD R3, R3, 0x1 ;  /* 0x0000000103039836 */ /* 0x000fe20000000000 */
[----:B------:R-:W-:Y:S02]  /*0410*/  ISETP.NE.AND P1, PT, R4, RZ, PT ;  /* 0x000000ff0400720c */ /* 0x000fe40003f25270 */
[----:B------:R-:W-:Y:S02]  /*0420*/  ISETP.GE.U32.AND P0, PT, R0, R7, PT ;  /* 0x000000070000720c */ /* 0x000fe40003f06070 */
[----:B------:R-:W-:-:S04]  /*0430*/  LOP3.LUT R0, R5, R4, RZ, 0x3c, !PT ;  /* 0x0000000405007212 */ /* 0x000fc800078e3cff */
[----:B------:R-:W-:Y:S01]  /*0440*/  ISETP.GE.AND P2, PT, R0, RZ, PT ;  /* 0x000000ff0000720c */ /* 0x000fe20003f46270 */
[----:B------:R-:W-:-:S06]  /*0450*/  VIADD R0, R12, 0x7f ;  /* 0x0000007f0c007836 */ /* 0x000fcc0000000000 */
[----:B------:R-:W-:-:S04]  /*0460*/  @P0 VIADD R3, R3, 0x1 ;  /* 0x0000000103030836 */ /* 0x000fc80000000000 */
[----:B------:R-:W-:Y:S01]  /*0470*/  IMAD.MOV.U32 R2, RZ, RZ, R3 ;  /* 0x000000ffff027224 */ /* 0x000fe200078e0003 */
[----:B------:R-:W-:-:S03]  /*0480*/  SHF.R.S32.HI R3, RZ, 0x1f, R0 ;  /* 0x0000001fff037819 */ /* 0x000fc60000011400 */
[----:B------:R-:W-:Y:S01]  /*0490*/  @!P2 IMAD.MOV R2, RZ, RZ, -R2 ;  /* 0x000000ffff02a224 */ /* 0x000fe200078e0a02 */
[----:B------:R-:W-:Y:S02]  /*04a0*/  @!P1 LOP3.LUT R2, RZ, R4, RZ, 0x33, !PT ;  /* 0x00000004ff029212 */ /* 0x000fe400078e33ff */
[----:B------:R-:W-:-:S03]  /*04b0*/  LEA.HI R3, R3, R0, RZ, 0x7 ;  /* 0x0000000003037211 */ /* 0x000fc600078f38ff */
[----:B------:R-:W-:Y:S02]  /*04c0*/  IMAD.SHL.U32 R10, R2, 0x8, RZ ;  /* 0x00000008020a7824 */ /* 0x000fe400078e00ff */
[----:B------:R-:W-:-:S03]  /*04d0*/  IMAD.MOV R2, RZ, RZ, -R2 ;  /* 0x000000ffff027224 */ /* 0x000fc600078e0a02 */
[----:B------:R-:W-:Y:S01]  /*04e0*/  LEA.HI.SX32 R3, R3, -R10, 0x19 ;  /* 0x8000000a03037211 */ /* 0x000fe200078fcaff */
[----:B------:R-:W-:Y:S02]  /*04f0*/  IMAD R15, R4, R2, R5 ;  /* 0x00000002040f7224 */ /* 0x000fe400078e0205 */
[----:B------:R-:W-:Y:S01]  /*0500*/  IMAD.MOV.U32 R2, RZ, RZ, RZ ;  /* 0x000000ffff027224 */ /* 0x000fe200078e00ff */
[----:B------:R-:W-:Y:S02]  /*0510*/  VIMNMX R14, PT, PT, R3, 0x8, PT ;  /* 0x00000008030e7848 */ /* 0x000fe40003fe0100 */
[----:B------:R-:W-:Y:S02]  /*0520*/  IABS R4, R15 ;  /* 0x0000000f00047213 */ /* 0x000fe40000000000 */
[----:B------:R-:W-:-:S04]  /*0530*/  IABS R7, R14 ;  /* 0x0000000e00077213 */ /* 0x000fc80000000000 */
[----:B------:R-:W1:Y:S08]  /*0540*/  I2F.RP R0, R7 ;  /* 0x0000000700007306 */ /* 0x000e700000209400 */
[----:B-1----:R-:W1:Y:S02]  /*0550*/  MUFU.RCP R0, R0 ;  /* 0x0000000000007308 */ /* 0x002e640000001000 */
[----:B-1----:R-:W-:-:S06]  /*0560*/  VIADD R3, R0, 0xffffffe ;  /* 0x0ffffffe00037836 */ /* 0x002fcc0000000000 */
[----:B------:R-:W1:Y:S02]  /*0570*/  F2I.FTZ.U32.TRUNC.NTZ R3, R3 ;  /* 0x0000000300037305 */ /* 0x000e64000021f000 */
[----:B-1----:R-:W-:-:S04]  /*0580*/  IMAD.MOV R6, RZ, RZ, -R3 ;  /* 0x000000ffff067224 */ /* 0x002fc800078e0a03 */
[----:B------:R-:W-:Y:S01]  /*0590*/  IMAD R5, R6, R7, RZ ;  /* 0x0000000706057224 */ /* 0x000fe200078e02ff */
[----:B------:R-:W-:-:S03]  /*05a0*/  IABS R6, R14 ;  /* 0x0000000e00067213 */ /* 0x000fc60000000000 */
[----:B------:R-:W-:-:S04]  /*05b0*/  IMAD.HI.U32 R0, R3, R5, R2 ;  /* 0x0000000503007227 */ /* 0x000fc800078e0002 */
[----:B------:R-:W-:Y:S02]  /*05c0*/  IMAD.MOV R5, RZ, RZ, -R6 ;  /* 0x000000ffff057224 */ /* 0x000fe400078e0a06 */
[----:B------:R-:W-:-:S04]  /*05d0*/  IMAD.HI.U32 R3, R0, R4, RZ ;  /* 0x0000000400037227 */ /* 0x000fc800078e00ff */
[----:B------:R-:W-:Y:S01]  /*05e0*/  IMAD.MOV.U32 R2, RZ, RZ, R8 ;  /* 0x000000ffff027224 */ /* 0x000fe200078e0008 */
[----:B------:R-:W-:Y:S01]  /*05f0*/  IABS R8, R12 ;  /* 0x0000000c00087213 */ /* 0x000fe20000000000 */
[----:B------:R-:W-:Y:S01]  /*0600*/  IMAD R4, R3, R5, R4 ;  /* 0x0000000503047224 */ /* 0x000fe200078e0204 */
[----:B------:R-:W-:Y:S01]  /*0610*/  LOP3.LUT R5, R15, R14, RZ, 0x3c, !PT ;  /* 0x0000000e0f057212 */ /* 0x000fe200078e3cff */
[----:B------:R-:W1:Y:S02]  /*0620*/  I2F.RP R6, R2 ;  /* 0x0000000200067306 */ /* 0x000e640000209400 */
[----:B------:R-:W-:Y:S01]  /*0630*/  IMAD.MOV.U32 R0, RZ, RZ, R8 ;  /* 0x000000ffff007224 */ /* 0x000fe200078e0008 */
[----:B------:R-:W-:Y:S02]  /*0640*/  ISETP.GT.U32.AND P1, PT, R7, R4, PT ;  /* 0x000000040700720c */ /* 0x000fe40003f24070 */
[----:B------:R-:W-:-:S03]  /*0650*/  ISETP.GE.AND P2, PT, R5, RZ, PT ;  /* 0x000000ff0500720c */ /* 0x000fc60003f46270 */
[----:B------:R-:W2:Y:S08]  /*0660*/  I2F.RP R8, R0 ;  /* 0x0000000000087306 */ /* 0x000eb00000209400 */
[----:B-1----:R-:W1:Y:S01]  /*0670*/  MUFU.RCP R6, R6 ;  /* 0x0000000600067308 */ /* 0x002e620000001000 */
[----:B------:R-:W-:Y:S02]  /*0680*/  @!P1 IMAD.IADD R4, R4, 0x1, -R7 ;  /* 0x0000000104049824 */ /* 0x000fe400078e0a07 */
[----:B------:R-:W-:Y:S01]  /*0690*/  @!P1 VIADD R3, R3, 0x1 ;  /* 0x0000000103039836 */ /* 0x000fe20000000000 */
[----:B------:R-:W-:-:S02]  /*06a0*/  ISETP.NE.AND P1, PT, R14, RZ, PT ;  /* 0x000000ff0e00720c */ /* 0x000fc40003f25270 */
[----:B------:R-:W-:Y:S02]  /*06b0*/  ISETP.GE.U32.AND P0, PT, R4, R7, PT ;  /* 0x000000070400720c */ /* 0x000fe40003f06070 */
[----:B--2---:R-:W2:Y:S01]  /*06c0*/  MUFU.RCP R8, R8 ;  /* 0x0000000800087308 */ /* 0x004ea20000001000 */
[----:B-1----:R-:W-:-:S10]  /*06d0*/  VIADD R7, R6, 0xffffffe ;  /* 0x0ffffffe06077836 */ /* 0x002fd40000000000 */
[----:B------:R-:W-:Y:S01]  /*06e0*/  @P0 VIADD R3, R3, 0x1 ;  /* 0x0000000103030836 */ /* 0x000fe20000000000 */
[----:B------:R-:W-:Y:S01]  /*06f0*/  ISETP.GE.AND P0, PT, R101, UR8, PT ;  /* 0x0000000865007c0c */ /* 0x000fe2000bf06270 */
[----:B------:R-:W1:Y:S02]  /*0700*/  F2I.FTZ.U32.TRUNC.NTZ R7, R7 ;  /* 0x0000000700077305 */ /* 0x000e64000021f000 */
[----:B------:R-:W-:Y:S01]  /*0710*/  IMAD.MOV.U32 R4, RZ, RZ, R3 ;  /* 0x000000ffff047224 */ /* 0x000fe200078e0003 */
[----:B------:R-:W-:Y:S01]  /*0720*/  LOP3.LUT R3, R91, 0x1c0, RZ, 0xc0, !PT ;  /* 0x000001c05b037812 */ /* 0x000fe200078ec0ff */
[----:B--2---:R-:W-:Y:S01]  /*0730*/  VIADD R8, R8, 0xffffffe ;  /* 0x0ffffffe08087836 */ /* 0x004fe20000000000 */
[----:B------:R-:W-:Y:S01]  /*0740*/  SEL R6, R89, RZ, !P0 ;  /* 0x000000ff59067207 */ /* 0x000fe20004000000 */
[----:B------:R-:W-:Y:S01]  /*0750*/  @!P2 IMAD.MOV R4, RZ, RZ, -R4 ;  /* 0x000000ffff04a224 */ /* 0x000fe200078e0a04 */
[----:B------:R-:W-:Y:S01]  /*0760*/  @!P1 LOP3.LUT R4, RZ, R14, RZ, 0x33, !PT ;  /* 0x0000000eff049212 */ /* 0x000fe200078e33ff */
[----:B------:R2:W3:Y:S01]  /*0770*/  F2I.FTZ.U32.TRUNC.NTZ R5, R8 ;  /* 0x0000000800057305 */ /* 0x0004e2000021f000 */
[----:B------:R-:W-:-:S03]  /*0780*/  SHF.R.U32.HI R3, RZ, 0x2, R3 ;  /* 0x00000002ff037819 */ /* 0x000fc60000011603 */
[----:B------:R-:W-:Y:S01]  /*0790*/  IMAD.SHL.U32 R102, R4, 0x80, RZ ;  /* 0x0000008004667824 */ /* 0x000fe200078e00ff */
[----:B------:R-:W-:Y:S01]  /*07a0*/  ISETP.NE.U32.AND P0, PT, R6, RZ, PT ;  /* 0x000000ff0600720c */ /* 0x000fe20003f05070 */
[----:B------:R-:W-:Y:S01]  /*07b0*/  IMAD.MOV.U32 R6, RZ, RZ, RZ ;  /* 0x000000ffff067224 */ /* 0x000fe200078e00ff */
[----:B------:R-:W-:Y:S01]  /*07c0*/  LOP3.LUT R108, R3, 0x7fc, R108, 0x78, !PT ;  /* 0x000007fc036c7812 */ /* 0x000fe200078e786c */
[----:B-1----:R-:W-:Y:S01]  /*07d0*/  IMAD.MOV R11, RZ, RZ, -R7 ;  /* 0x000000ffff0b7224 */ /* 0x002fe200078e0a07 */
[----:B------:R-:W-:Y:S01]  /*07e0*/  LOP3.LUT R9, R102, R9, RZ, 0xfc, !PT ;  /* 0x0000000966097212 */ /* 0x000fe200078efcff */
[----:B------:R-:W-:Y:S02]  /*07f0*/  IMAD.MOV R3, RZ, RZ, -R4 ;  /* 0x000000ffff037224 */ /* 0x000fe400078e0a04 */
[----:B------:R-:W-:Y:S01]  /*0800*/  IMAD R11, R11, R2, RZ ;  /* 0x000000020b0b7224 */ /* 0x000fe200078e02ff */
[C---:B------:R-:W-:Y:S01]  /*0810*/  LOP3.LUT R23, R9.reuse, 0x78, RZ, 0xfc, !PT ;  /* 0x0000007809177812 */ /* 0x040fe200078efcff */
[----:B------:R-:W-:Y:S01]  /*0820*/  IMAD.MOV.U32 R4, RZ, RZ, RZ ;  /* 0x000000ffff047224 */ /* 0x000fe200078e00ff */
[----:B--2---:R-:W-:Y:S01]  /*0830*/  LOP3.LUT R8, R9, 0x8, RZ, 0xfc, !PT ;  /* 0x0000000809087812 */ /* 0x004fe200078efcff */
[----:B---3--:R-:W-:Y:S01]  /*0840*/  IMAD.MOV R17, RZ, RZ, -R5 ;  /* 0x000000ffff117224 */ /* 0x008fe200078e0a05 */
[----:B------:R-:W-:Y:S01]  /*0850*/  IABS R21, R23 ;  /* 0x0000001700157213 */ /* 0x000fe20000000000 */
[----:B------:R-:W-:Y:S01]  /*0860*/  IMAD.HI.U32 R7, R7, R11, R6 ;  /* 0x0000000b07077227 */ /* 0x000fe200078e0006 */
[----:B------:R-:W-:-:S02]  /*0870*/  LOP3.LUT R18, R9, 0x10, RZ, 0xfc, !PT ;  /* 0x0000001009127812 */ /* 0x000fc400078efcff */
[----:B------:R-:W-:Y:S01]  /*0880*/  LOP3.LUT R20, R9, 0x18, RZ, 0xfc, !PT ;  /* 0x0000001809147812 */ /* 0x000fe200078efcff */
[----:B------:R-:W-:Y:S01]  /*0890*/  IMAD R11, R17, R0, RZ ;  /* 0x00000000110b7224 */ /* 0x000fe200078e02ff */
[----:B------:R-:W-:Y:S01]  /*08a0*/  IABS R16, R18 ;  /* 0x0000001200107213 */ /* 0x000fe20000000000 */
[----:B------:R-:W-:Y:S01]  /*08b0*/  IMAD R3, R14, R3, R15 ;  /* 0x000000030e037224 */ /* 0x000fe200078e020f */
[----:B------:R-:W-:Y:S01]  /*08c0*/  IABS R14, R8 ;  /* 0x00000008000e7213 */ /* 0x000fe20000000000 */
[----:B------:R-:W-:Y:S01]  /*08d0*/  IMAD.HI.U32 R6, R5, R11, R4 ;  /* 0x0000000b05067227 */ /* 0x000fe200078e0004 */
[----:B------:R-:W-:Y:S02]  /*08e0*/  IABS R17, R20 ;  /* 0x0000001400117213 */ /* 0x000fe40000000000 */
[----:B------:R-:W-:Y:S01]  /*08f0*/  ISETP.GE.AND P1, PT, R8, RZ, PT ;  /* 0x000000ff0800720c */ /* 0x000fe20003f26270 */
[----:B------:R-:W-:Y:S01]  /*0900*/  IMAD.HI.U32 R5, R7, R21, RZ ;  /* 0x0000001507057227 */ /* 0x000fe200078e00ff */
[----:B------:R-:W-:-:S02]  /*0910*/  LOP3.LUT R22, R9, 0x20, RZ, 0xfc, !PT ;  /* 0x0000002009167812 */ /* 0x000fc400078efcff */
[C---:B------:R-:W-:Y:S01]  /*0920*/  LOP3.LUT R24, R9.reuse, 0x28, RZ, 0xfc, !PT ;  /* 0x0000002809187812 */ /* 0x040fe200078efcff */
[----:B------:R-:W-:Y:S01]  /*0930*/  IMAD.MOV R5, RZ, RZ, -R5 ;  /* 0x000000ffff057224 */ /* 0x000fe200078e0a05 */
[----:B------:R-:W-:Y:S01]  /*0940*/  IABS R19, R22 ;  /* 0x0000001600137213 */ /* 0x000fe20000000000 */
[----:B------:R-:W-:Y:S01]  /*0950*/  IMAD.IADD R4, R10, 0x1, R3 ;  /* 0x000000010a047824 */ /* 0x000fe200078e0203 */
[----:B------:R-:W-:Y:S01]  /*0960*/  IABS R10, R9 ;  /* 0x00000009000a7213 */ /* 0x000fe20000000000 */
[C---:B------:R-:W-:Y:S01]  /*0970*/  IMAD R21, R2.reuse, R5, R21 ;  /* 0x0000000502157224 */ /* 0x040fe200078e0215 */
[----:B------:R-:W-:Y:S01]  /*0980*/  LOP3.LUT R26, R9, 0x30, RZ, 0xfc, !PT ;  /* 0x00000030091a7812 */ /* 0x000fe200078efcff */
[----:B------:R-:W-:Y:S01]  /*0990*/  IMAD.HI.U32 R5, R7, R14, RZ ;  /* 0x0000000e07057227 */ /* 0x000fe200078e00ff */
[----:B------:R-:W-:Y:S02]  /*09a0*/  LOP3.LUT R28, R9, 0x38, RZ, 0xfc, !PT ;  /* 0x00000038091c7812 */ /* 0x000fe400078efcff */
[----:B------:R-:W-:Y:S01]  /*09b0*/  ISETP.GT.U32.AND P3, PT, R2, R21, PT ;  /* 0x000000150200720c */ /* 0x000fe20003f64070 */
[----:B------:R-:W-:Y:S01]  /*09c0*/  IMAD.HI.U32 R3, R7, R10, RZ ;  /* 0x0000000a07037227 */ /* 0x000fe200078e00ff */
[----:B------:R-:W-:-:S02]  /*09d0*/  IABS R25, R28 ;  /* 0x0000001c00197213 */ /* 0x000fc40000000000 */
[C---:B------:R-:W-:Y:S01]  /*09e0*/  LOP3.LUT R32, R9.reuse, 0x48, RZ, 0xfc, !PT ;  /* 0x0000004809207812 */ /* 0x040fe200078efcff */
[----:B------:R-:W-:Y:S01]  /*09f0*/  IMAD.MOV R11, RZ, RZ, -R3 ;  /* 0x000000ffff0b7224 */ /* 0x000fe200078e0a03 */
[----:B------:R-:W-:Y:S01]  /*0a00*/  LOP3.LUT R30, R9, 0x40, RZ, 0xfc, !PT ;  /* 0x00000040091e7812 */ /* 0x000fe200078efcff */
[----:B------:R-:W-:Y:S01]  /*0a10*/  IMAD.MOV R15, RZ, RZ, -R5 ;  /* 0x000000ffff0f7224 */ /* 0x000fe200078e0a05 */
[----:B------:R-:W-:Y:S01]  /*0a20*/  IABS R29, R32 ;  /* 0x00000020001d7213 */ /* 0x000fe20000000000 */
[C---:B------:R-:W-:Y:S01]  /*0a30*/  IMAD R5, R2.reuse, R11, R10 ;  /* 0x0000000b02057224 */ /* 0x040fe200078e020a */
[----:B------:R-:W-:Y:S01]  /*0a40*/  IABS R27, R30 ;  /* 0x0000001e001b7213 */ /* 0x000fe20000000000 */
[----:B------:R-:W-:Y:S01]  /*0a50*/  IMAD.HI.U32 R3, R7, R16, RZ ;  /* 0x0000001007037227 */ /* 0x000fe200078e00ff */
[----:B------:R-:W-:Y:S02]  /*0a60*/  LOP3.LUT R34, R9, 0x50, RZ, 0xfc, !PT ;  /* 0x0000005009227812 */ /* 0x000fe400078efcff */
[----:B------:R-:W-:Y:S01]  /*0a70*/  ISETP.GT.U32.AND P2, PT, R2, R5, PT ;  /* 0x000000050200720c */ /* 0x000fe20003f44070 */
[----:B------:R-:W-:Y:S01]  /*0a80*/  @!P3 IMAD.IADD R21, R21, 0x1, -R2 ;  /* 0x000000011515b824 */ /* 0x000fe200078e0a02 */
[----:B------:R-:W-:Y:S01]  /*0a90*/  IABS R31, R34 ;  /* 0x00000022001f7213 */ /* 0x000fe20000000000 */
[----:B------:R-:W-:Y:S01]  /*0aa0*/  IMAD.HI.U32 R8, R7, R17, RZ ;  /* 0x0000001107087227 */ /* 0x000fe200078e00ff */
[----:B------:R-:W-:-:S02]  /*0ab0*/  LOP3.LUT R36, R9, 0x60, RZ, 0xfc, !PT ;  /* 0x0000006009247812 */ /* 0x000fc400078efcff */
[C---:B------:R-:W-:Y:S01]  /*0ac0*/  ISETP.GT.U32.AND P6, PT, R2.reuse, R21, PT ;  /* 0x000000150200720c */ /* 0x040fe20003fc4070 */
[----:B------:R-:W-:Y:S01]  /*0ad0*/  IMAD.MOV R3, RZ, RZ, -R3 ;  /* 0x000000ffff037224 */ /* 0x000fe200078e0a03 */
[----:B------:R-:W-:Y:S01]  /*0ae0*/  LOP3.LUT R37, R9, 0x68, RZ, 0xfc, !PT ;  /* 0x0000006809257812 */ /* 0x000fe200078efcff */
[C---:B------:R-:W-:Y:S01]  /*0af0*/  IMAD R11, R2.reuse, R15, R14 ;  /* 0x0000000f020b7224 */ /* 0x040fe200078e020e */
[----:B------:R-:W-:Y:S01]  /*0b00*/  IABS R14, R24 ;  /* 0x00000018000e7213 */ /* 0x000fe20000000000 */
[----:B------:R-:W-:Y:S02]  /*0b10*/  IMAD.MOV R8, RZ, RZ, -R8 ;  /* 0x000000ffff087224 */ /* 0x000fe400078e0a08 */
[C---:B------:R-:W-:Y:S01]  /*0b20*/  IMAD R15, R2.reuse, R3, R16 ;  /* 0x00000003020f7224 */ /* 0x040fe200078e0210 */
[----:B------:R-:W-:Y:S01]  /*0b30*/  IABS R16, R26 ;  /* 0x0000001a00107213 */ /* 0x000fe20000000000 */
[C---:B------:R-:W-:Y:S01]  /*0b40*/  IMAD R17, R2.reuse, R8, R17 ;  /* 0x0000000802117224 */ /* 0x040fe200078e0211 */
[C---:B------:R-:W-:Y:S01]  /*0b50*/  ISETP.GT.U32.AND P5, PT, R2.reuse, R11, PT ;  /* 0x0000000b0200720c */ /* 0x040fe20003fa4070 */
[----:B------:R-:W-:Y:S01]  /*0b60*/  @!P2 IMAD.IADD R5, R5, 0x1, -R2 ;  /* 0x000000010505a824 */ /* 0x000fe200078e0a02 */
[C---:B------:R-:W-:Y:S01]  /*0b70*/  ISETP.GT.U32.AND P4, PT, R2.reuse, R15, PT ;  /* 0x0000000f0200720c */ /* 0x040fe20003f84070 */
[----:B------:R-:W-:Y:S01]  /*0b80*/  IMAD.HI.U32 R3, R7, R19, RZ ;  /* 0x0000001307037227 */ /* 0x000fe200078e00ff */
[----:B------:R-:W-:-:S02]  /*0b90*/  ISETP.GT.U32.AND P2, PT, R2, R17, PT ;  /* 0x000000110200720c */ /* 0x000fc40003f44070 */
[----:B------:R-:W-:Y:S01]  /*0ba0*/  ISETP.GT.U32.AND P3, PT, R2, R5, PT ;  /* 0x000000050200720c */ /* 0x000fe20003f64070 */
[----:B------:R-:W-:Y:S01]  /*0bb0*/  @!P6 IMAD.IADD R21, R21, 0x1, -R2 ;  /* 0x000000011515e824 */ /* 0x000fe200078e0a02 */
[----:B------:R-:W-:Y:S01]  /*0bc0*/  ISETP.GE.AND P6, PT, R23, RZ, PT ;  /* 0x000000ff1700720c */ /* 0x000fe20003fc6270 */
[----:B------:R-:W-:Y:S02]  /*0bd0*/  IMAD.MOV R8, RZ, RZ, -R3 ;  /* 0x000000ffff087224 */ /* 0x000fe400078e0a03 */
[----:B------:R-:W-:-:S04]  /*0be0*/  IMAD.HI.U32 R3, R7, R14, RZ ;  /* 0x0000000e07037227 */ /* 0x000fc800078e00ff */
[--C-:B------:R-:W-:Y:S02]  /*0bf0*/  @!P4 IMAD.IADD R15, R15, 0x1, -R2.reuse ;  /* 0x000000010f0fc824 */ /* 0x100fe400078e0a02 */
[----:B------:R-:W-:Y:S02]  /*0c00*/  IMAD.MOV R23, RZ, RZ, -R3 ;  /* 0x000000ffff177224 */ /* 0x000fe400078e0a03 */
[C---:B------:R-:W-:Y:S02]  /*0c10*/  IMAD R19, R2.reuse, R8, R19 ;  /* 0x0000000802137224 */ /* 0x040fe400078e0213 */
[--C-:B------:R-:W-:Y:S01]  /*0c20*/  @!P2 IMAD.IADD R17, R17, 0x1, -R2.reuse ;  /* 0x000000011111a824 */ /* 0x100fe200078e0a02 */
[C---:B------:R-:W-:Y:S01]  /*0c30*/  ISETP.GT.U32.AND P2, PT, R2.reuse, R15, PT ;  /* 0x0000000f0200720c */ /* 0x040fe20003f44070 */
[----:B------:R-:W-:Y:S02]  /*0c40*/  IMAD.MOV.U32 R3, RZ, RZ, R21 ;  /* 0x000000ffff037224 */ /* 0x000fe400078e0015 */
[----:B------:R-:W-:Y:S01]  /*0c50*/  @!P3 IMAD.IADD R5, R5, 0x1, -R2 ;  /* 0x000000010505b824 */ /* 0x000fe200078e0a02 */
[C---:B------:R-:W-:Y:S01]  /*0c60*/  ISETP.GT.U32.AND P3, PT, R2.reuse, R17, PT ;  /* 0x000000110200720c */ /* 0x040fe20003f64070 */
[----:B------:R-:W-:Y:S01]  /*0c70*/  @!P6 IMAD.MOV R3, RZ, RZ, -R3 ;  /* 0x000000ffff03e224 */ /* 0x000fe200078e0a03 */
[----:B------:R-:W-:Y:S01]  /*0c80*/  ISETP.GT.U32.AND P6, PT, R2, R19, PT ;  /* 0x000000130200720c */ /* 0x000fe20003fc4070 */
[----:B------:R-:W-:-:S04]  /*0c90*/  IMAD.HI.U32 R10, R7, R16, RZ ;  /* 0x00000010070a7227 */ /* 0x000fc800078e00ff */
[----:B------:R-:W-:Y:S02]  /*0ca0*/  IMAD.MOV.U32 R8, RZ, RZ, R5 ;  /* 0x000000ffff087224 */ /* 0x000fe400078e0005 */
[----:B------:R-:W-:Y:S02]  /*0cb0*/  IMAD.MOV R5, RZ, RZ, -R10 ;  /* 0x000000ffff057224 */ /* 0x000fe400078e0a0a */
[C---:B------:R-:W-:Y:S02]  /*0cc0*/  IMAD R21, R2.reuse, R23, R14 ;  /* 0x0000001702157224 */ /* 0x040fe400078e020e */
[C---:B------:R-:W-:Y:S01]  /*0cd0*/  IMAD R23, R2.reuse, R5, R16 ;  /* 0x0000000502177224 */ /* 0x040fe200078e0210 */
[----:B------:R-:W-:Y:S01]  /*0ce0*/  IABS R16, R36 ;  /* 0x0000002400107213 */ /* 0x000fe20000000000 */
[--C-:B------:R-:W-:Y:S01]  /*0cf0*/  @!P2 IMAD.IADD R15, R15, 0x1, -R2.reuse ;  /* 0x000000010f0fa824 */ /* 0x100fe200078e0a02 */
[C---:B------:R-:W-:Y:S01]  /*0d00*/  ISETP.GT.U32.AND P2, PT, R2.reuse, R21, PT ;  /* 0x000000150200720c */ /* 0x040fe20003f44070 */
[--C-:B------:R-:W-:Y:S01]  /*0d10*/  @!P6 IMAD.IADD R19, R19, 0x1, -R2.reuse ;  /* 0x000000011313e824 */ /* 0x100fe200078e0a02 */
[----:B------:R-:W-:Y:S01]  /*0d20*/  ISETP.GT.U32.AND P6, PT, R2, R23, PT ;  /* 0x000000170200720c */ /* 0x000fe20003fc4070 */
[----:B------:R-:W-:Y:S01]  /*0d30*/  @!P5 IMAD.IADD R11, R11, 0x1, -R2 ;  /* 0x000000010b0bd824 */ /* 0x000fe200078e0a02 */
[----:B------:R-:W-:Y:S01]  /*0d40*/  ISETP.GE.AND P5, PT, R9, RZ, PT ;  /* 0x000000ff0900720c */ /* 0x000fe20003fa6270 */
[----:B------:R-:W-:-:S03]  /*0d50*/  IMAD.HI.U32 R5, R7, R25, RZ ;  /* 0x0000001907057227 */ /* 0x000fc600078e00ff */
[----:B------:R-:W-:Y:S01]  /*0d60*/  ISETP.GT.U32.AND P4, PT, R2, R11, PT ;  /* 0x0000000b0200720c */ /* 0x000fe20003f84070 */
[----:B------:R-:W-:Y:S02]  /*0d70*/  IMAD.MOV R5, RZ, RZ, -R5 ;  /* 0x000000ffff057224 */ /* 0x000fe400078e0a05 */
[----:B------:R-:W-:-:S04]  /*0d80*/  IMAD.HI.U32 R10, R7, R27, RZ ;  /* 0x0000001b070a7227 */ /* 0x000fc800078e00ff */
[--C-:B------:R-:W-:Y:S01]  /*0d90*/  @!P2 IMAD.IADD R21, R21, 0x1, -R2.reuse ;  /* 0x000000011515a824 */ /* 0x100fe200078e0a02 */
[C---:B------:R-:W-:Y:S01]  /*0da0*/  ISETP.GT.U32.AND P2, PT, R2.reuse, R19, PT ;  /* 0x000000130200720c */ /* 0x040fe20003f44070 */
[----:B------:R-:W-:Y:S02]  /*0db0*/  @!P6 IMAD.IADD R23, R23, 0x1, -R2 ;  /* 0x000000011717e824 */ /* 0x000fe400078e0a02 */
[C---:B------:R-:W-:Y:S01]  /*0dc0*/  IMAD R25, R2.reuse, R5, R25 ;  /* 0x0000000502197224 */ /* 0x040fe200078e0219 */
[----:B------:R-:W-:Y:S01]  /*0dd0*/  ISETP.GT.U32.AND P6, PT, R2, R21, PT ;  /* 0x000000150200720c */ /* 0x000fe20003fc4070 */
[----:B------:R-:W-:-:S04]  /*0de0*/  IMAD.HI.U32 R5, R7, R29, RZ ;  /* 0x0000001d07057227 */ /* 0x000fc800078e00ff */
[--C-:B------:R-:W-:Y:S01]  /*0df0*/  @!P4 IMAD.IADD R11, R11, 0x1, -R2.reuse ;  /* 0x000000010b0bc824 */ /* 0x100fe200078e0a02 */
[----:B------:R-:W-:Y:S01]  /*0e00*/  ISETP.GE.AND P4, PT, R20, RZ, PT ;  /* 0x000000ff1400720c */ /* 0x000fe20003f86270 */
[----:B------:R-:W-:Y:S02]  /*0e10*/  IMAD.MOV R5, RZ, RZ, -R5 ;  /* 0x000000ffff057224 */ /* 0x000fe400078e0a05 */
[--C-:B------:R-:W-:Y:S01]  /*0e20*/  @!P2 IMAD.IADD R19, R19, 0x1, -R2.reuse ;  /* 0x000000011313a824 */ /* 0x100fe200078e0a02 */
[----:B------:R-:W-:Y:S01]  /*0e30*/  ISETP.GE.AND P2, PT, R24, RZ, PT ;  /* 0x000000ff1800720c */ /* 0x000fe20003f46270 */
[----:B------:R-:W-:Y:S01]  /*0e40*/  @!P1 IMAD.MOV R11, RZ, RZ, -R11 ;  /* 0x000000ffff0b9224 */ /* 0x000fe200078e0a0b */
[----:B------:R-:W-:Y:S01]  /*0e50*/  LOP3.LUT R24, R9, 0x58, RZ, 0xfc, !PT ;  /* 0x0000005809187812 */ /* 0x000fe200078efcff */
[----:B------:R-:W-:Y:S01]  /*0e60*/  @!P6 IMAD.IADD R21, R21, 0x1, -R2 ;  /* 0x000000011515e824 */ /* 0x000fe200078e0a02 */
[C---:B------:R-:W-:Y:S01]  /*0e70*/  ISETP.GT.U32.AND P6, PT, R2.reuse, R25, PT ;  /* 0x000000190200720c */ /* 0x040fe20003fc4070 */
[C---:B------:R-:W-:Y:S01]  /*0e80*/  IMAD R29, R2.reuse, R5, R29 ;  /* 0x00000005021d7224 */ /* 0x040fe200078e021d */
[----:B------:R-:W-:Y:S01]  /*0e90*/  ISETP.GT.U32.AND P1, PT, R2, R23, PT ;  /* 0x000000170200720c */ /* 0x000fe20003f24070 */
[----:B------:R-:W-:Y:S01]  /*0ea0*/  IMAD.MOV R10, RZ, RZ, -R10 ;  /* 0x000000ffff0a7224 */ /* 0x000fe200078e0a0a */
[----:B------:R-:W-:Y:S01]  /*0eb0*/  IABS R14, R24 ;  /* 0x00000018000e7213 */ /* 0x000fe20000000000 */
[----:B------:R-:W-:Y:S01]  /*0ec0*/  @!P3 IMAD.IADD R17, R17, 0x1, -R2 ;  /* 0x000000011111b824 */ /* 0x000fe200078e0a02 */
[----:B------:R-:W-:Y:S01]  /*0ed0*/  ISETP.GE.AND P3, PT, R22, RZ, PT ;  /* 0x000000ff1600720c */ /* 0x000fe20003f66270 */
[----:B------:R-:W-:Y:S01]  /*0ee0*/  IMAD R27, R2, R10, R27 ;  /* 0x0000000a021b7224 */ /* 0x000fe200078e021b */
[----:B------:R-:W-:Y:S01]  /*0ef0*/  LOP3.LUT R22, R9, 0x70, RZ, 0xfc, !PT ;  /* 0x0000007009167812 */ /* 0x000fe200078efcff */
[----:B------:R-:W-:-:S03]  /*0f00*/  IMAD.HI.U32 R5, R7, R14, RZ ;  /* 0x0000000e07057227 */ /* 0x000fc600078e00ff */
[----:B------:R-:W-:Y:S01]  /*0f10*/  IABS R20, R22 ;  /* 0x0000001600147213 */ /* 0x000fe20000000000 */
[--C-:B------:R-:W-:Y:S01]  /*0f20*/  @!P6 IMAD.IADD R25, R25, 0x1, -R2.reuse ;  /* 0x000000011919e824 */ /* 0x100fe200078e0a02 */
[C---:B------:R-:W-:Y:S01]  /*0f30*/  ISETP.GT.U32.AND P6, PT, R2.reuse, R29, PT ;  /* 0x0000001d0200720c */ /* 0x040fe20003fc4070 */
[----:B------:R-:W-:Y:S02]  /*0f40*/  IMAD.MOV R5, RZ, RZ, -R5 ;  /* 0x000000ffff057224 */ /* 0x000fe400078e0a05 */
[----:B------:R-:W-:Y:S01]  /*0f50*/  @!P1 IMAD.IADD R23, R23, 0x1, -R2 ;  /* 0x0000000117179824 */ /* 0x000fe200078e0a02 */
[C---:B------:R-:W-:Y:S01]  /*0f60*/  ISETP.GT.U32.AND P1, PT, R2.reuse, R27, PT ;  /* 0x0000001b0200720c */ /* 0x040fe20003f24070 */
[----:B------:R-:W-:Y:S01]  /*0f70*/  IMAD R9, R2, R5, R14 ;  /* 0x0000000502097224 */ /* 0x000fe200078e020e */
[----:B------:R-:W-:Y:S01]  /*0f80*/  LOP3.LUT R5, R91, 0x7f, RZ, 0xc0, !PT ;  /* 0x0000007f5b057812 */ /* 0x000fe200078ec0ff */
[----:B------:R-:W-:-:S04]  /*0f90*/  IMAD.HI.U32 R10, R7, R31, RZ ;  /* 0x0000001f070a7227 */ /* 0x000fc800078e00ff */
[----:B------:R-:W-:Y:S02]  /*0fa0*/  IMAD.MOV R10, RZ, RZ, -R10 ;  /* 0x000000ffff0a7224 */ /* 0x000fe400078e0a0a */
[----:B------:R-:W-:Y:S01]  /*0fb0*/  @!P6 IMAD.IADD R29, R29, 0x1, -R2 ;  /* 0x000000011d1de824 */ /* 0x000fe200078e0a02 */
[----:B------:R-:W-:Y:S01]  /*0fc0*/  ISETP.GT.U32.AND P6, PT, R2, R9, PT ;  /* 0x000000090200720c */ /* 0x000fe20003fc4070 */
[----:B------:R-:W-:Y:S01]  /*0fd0*/  @!P5 IMAD.MOV R8, RZ, RZ, -R8 ;  /* 0x000000ffff08d224 */ /* 0x000fe200078e0a08 */
[----:B------:R-:W-:Y:S01]  /*0fe0*/  ISETP.GE.AND P5, PT, R18, RZ, PT ;  /* 0x000000ff1200720c */ /* 0x000fe20003fa6270 */
[C---:B------:R-:W-:Y:S01]  /*0ff0*/  IMAD R31, R2.reuse, R10, R31 ;  /* 0x0000000a021f7224 */ /* 0x040fe200078e021f */
[----:B------:R-:W-:Y:S01]  /*1000*/  IABS R18, R37 ;  /* 0x0000002500127213 */ /* 0x000fe20000000000 */
[----:B------:R-:W-:Y:S02]  /*1010*/  @!P1 IMAD.IADD R27, R27, 0x1, -R2 ;  /* 0x000000011b1b9824 */ /* 0x000fe400078e0a02 */
[----:B------:R-:W-:Y:S01]  /*1020*/  IMAD.HI.U32 R10, R7, R16, RZ ;  /* 0x00000010070a7227 */ /* 0x000fe200078e00ff */
[----:B------:R-:W-:-:S03]  /*1030*/  ISETP.GT.U32.AND P1, PT, R2, R31, PT ;  /* 0x0000001f0200720c */ /* 0x000fc60003f24070 */
[----:B------:R-:W-:-:S04]  /*1040*/  IMAD.HI.U32 R14, R7, R18, RZ ;  /* 0x00000012070e7227 */ /* 0x000fc800078e00ff */
[----:B------:R-:W-:Y:S01]  /*1050*/  IMAD.MOV R33, RZ, RZ, -R10 ;  /* 0x000000ffff217224 */ /* 0x000fe200078e0a0a */
[----:B------:R-:W-:Y:S01]  /*1060*/  LOP3.LUT R10, R101, 0x10, RZ, 0xfc, !PT ;  /* 0x00000010650a7812 */ /* 0x000fe200078efcff */
[----:B------:R-:W-:Y:S01]  /*1070*/  @!P6 IMAD.IADD R9, R9, 0x1, -R2 ;  /* 0x000000010909e824 */ /* 0x000fe200078e0a02 */
[----:B------:R-:W-:Y:S01]  /*1080*/  ISETP.GT.U32.AND P6, PT, R2, R27, PT ;  /* 0x0000001b0200720c */ /* 0x000fe20003fc4070 */
[----:B------:R-:W-:Y:S01]  /*1090*/  IMAD.MOV R35, RZ, RZ, -R14 ;  /* 0x000000ffff237224 */ /* 0x000fe200078e0a0e */
[----:B------:R-:W-:Y:S01]  /*10a0*/  LOP3.LUT R14, R101, 0xc, RZ, 0xfc, !PT ;  /* 0x0000000c650e7812 */ /* 0x000fe200078efcff */
[----:B------:R-:W-:Y:S02]  /*10b0*/  IMAD R38, R4, 0x80, R5 ;  /* 0x0000008004267824 */ /* 0x000fe400078e0205 */
[----:B------:R-:W-:-:S03]  /*10c0*/  IMAD.HI.U32 R4, R7, R20, RZ ;  /* 0x0000001407047227 */ /* 0x000fc600078e00ff */
[----:B------:R-:W-:Y:S01]  /*10d0*/  IABS R5, R38 ;  /* 0x0000002600057213 */ /* 0x000fe20000000000 */
[C---:B------:R-:W-:Y:S01]  /*10e0*/  IMAD R7, R2.reuse, R33, R16 ;  /* 0x0000002102077224 */ /* 0x040fe200078e0210 */
[----:B------:R-:W-:Y:S01]  /*10f0*/  LOP3.LUT R16, R101, 0x8, RZ, 0xfc, !PT ;  /* 0x0000000865107812 */ /* 0x000fe200078efcff */
[----:B------:R-:W-:Y:S01]  /*1100*/  IMAD R33, R2, R35, R18 ;  /* 0x0000002302217224 */ /* 0x000fe200078e0212 */
[----:B------:R1:W-:Y:S01]  /*1110*/  STL [R1+0x10], R38 ;  /* 0x0000102601007387 */ /* 0x0003e20000100800 */
[----:B------:R-:W-:Y:S02]  /*1120*/  IMAD.MOV R35, RZ, RZ, -R4 ;  /* 0x000000ffff237224 */ /* 0x000fe400078e0a04 */
[----:B------:R-:W-:Y:S01]  /*1130*/  @!P1 IMAD.IADD R31, R31, 0x1, -R2 ;  /* 0x000000011f1f9824 */ /* 0x000fe200078e0a02 */
[----:B------:R-:W-:Y:S01]  /*1140*/  ISETP.GE.AND P1, PT, R26, RZ, PT ;  /* 0x000000ff1a00720c */ /* 0x000fe20003f26270 */
[C---:B------:R-:W-:Y:S02]  /*1150*/  IMAD R35, R2.reuse, R35, R20 ;  /* 0x0000002302237224 */ /* 0x040fe400078e0214 */
[----:B------:R-:W-:Y:S01]  /*1160*/  @!P4 IMAD.MOV R17, RZ, RZ, -R17 ;  /* 0x000000ffff11c224 */ /* 0x000fe200078e0a11 */
[C---:B------:R-:W-:Y:S01]  /*1170*/  ISETP.GT.U32.AND P4, PT, R2.reuse, R29, PT ;  /* 0x0000001d0200720c */ /* 0x040fe20003f84070 */
[----:B------:R-:W-:Y:S01]  /*1180*/  @!P6 IMAD.IADD R27, R27, 0x1, -R2 ;  /* 0x000000011b1be824 */ /* 0x000fe200078e0a02 */
[C---:B------:R-:W-:Y:S01]  /*1190*/  ISETP.GT.U32.AND P6, PT, R2.reuse, R35, PT ;  /* 0x000000230200720c */ /* 0x040fe20003fc4070 */
[----:B------:R-:W-:Y:S01]  /*11a0*/  @!P5 IMAD.MOV R15, RZ, RZ, -R15 ;  /* 0x000000ffff0fd224 */ /* 0x000fe200078e0a0f */
[C---:B------:R-:W-:Y:S01]  /*11b0*/  ISETP.GT.U32.AND P5, PT, R2.reuse, R25, PT ;  /* 0x000000190200720c */ /* 0x040fe20003fa4070 */
[----:B------:R-:W-:Y:S01]  /*11c0*/  @!P2 IMAD.MOV R21, RZ, RZ, -R21 ;  /* 0x000000ffff15a224 */ /* 0x000fe200078e0a15 */
[C---:B------:R-:W-:Y:S01]  /*11d0*/  ISETP.GT.U32.AND P2, PT, R2.reuse, R31, PT ;  /* 0x0000001f0200720c */ /* 0x040fe20003f44070 */
[----:B------:R-:W-:Y:S01]  /*11e0*/  @!P3 IMAD.MOV R19, RZ, RZ, -R19 ;  /* 0x000000ffff13b224 */ /* 0x000fe200078e0a13 */
[C---:B------:R-:W-:Y:S01]  /*11f0*/  ISETP.GT.U32.AND P3, PT, R2.reuse, R9, PT ;  /* 0x000000090200720c */ /* 0x040fe20003f64070 */
[----:B------:R-:W-:Y:S01]  /*1200*/  @!P1 IMAD.MOV R23, RZ, RZ, -R23 ;  /* 0x000000ffff179224 */ /* 0x000fe200078e0a17 */
[----:B------:R-:W-:Y:S01]  /*1210*/  ISETP.GT.U32.AND P1, PT, R2, R7, PT ;  /* 0x000000070200720c */ /* 0x000fe20003f24070 */
[----:B------:R-:W-:-:S04]  /*1220*/  IMAD.HI.U32 R6, R6, R5, RZ ;  /* 0x0000000506067227 */ /* 0x000fc800078e00ff */
[--C-:B------:R-:W-:Y:S01]  /*1230*/  @!P4 IMAD.IADD R29, R29, 0x1, -R2.reuse ;  /* 0x000000011d1dc824 */ /* 0x100fe200078e0a02 */
[----:B------:R-:W-:Y:S01]  /*1240*/  ISETP.GE.AND P4, PT, R28, RZ, PT ;  /* 0x000000ff1c00720c */ /* 0x000fe20003f86270 */
[--C-:B------:R-:W-:Y:S01]  /*1250*/  @!P6 IMAD.IADD R35, R35, 0x1, -R2.reuse ;  /* 0x000000012323e824 */ /* 0x100fe200078e0a02 */
[----:B------:R-:W-:Y:S01]  /*1260*/  ISETP.GE.AND P6, PT, R24, RZ, PT ;  /* 0x000000ff1800720c */ /* 0x000fe20003fc6270 */
[----:B------:R-:W-:Y:S01]  /*1270*/  @!P5 IMAD.IADD R25, R25, 0x1, -R2 ;  /* 0x000000011919d824 */ /* 0x000fe200078e0a02 */
[----:B------:R-:W-:Y:S01]  /*1280*/  ISETP.GT.U32.AND P5, PT, R2, R33, PT ;  /* 0x000000210200720c */ /* 0x000fe20003fa4070 */
[----:B------:R-:W-:Y:S02]  /*1290*/  IMAD.MOV R6, RZ, RZ, -R6 ;  /* 0x000000ffff067224 */ /* 0x000fe400078e0a06 */
[--C-:B------:R-:W-:Y:S01]  /*12a0*/  @!P2 IMAD.IADD R31, R31, 0x1, -R2.reuse ;  /* 0x000000011f1fa824 */ /* 0x100fe200078e0a02 */
[----:B------:R-:W-:Y:S01]  /*12b0*/  ISETP.GE.AND P2, PT, R30, RZ, PT ;  /* 0x000000ff1e00720c */ /* 0x000fe20003f46270 */
[--C-:B------:R-:W-:Y:S01]  /*12c0*/  @!P1 IMAD.IADD R7, R7, 0x1, -R2.reuse ;  /* 0x0000000107079824 */ /* 0x100fe200078e0a02 */
[----:B------:R-:W-:Y:S01]  /*12d0*/  ISETP.GE.AND P1, PT, R34, RZ, PT ;  /* 0x000000ff2200720c */ /* 0x000fe20003f26270 */
[----:B------:R-:W-:Y:S01]  /*12e0*/  @!P3 IMAD.IADD R9, R9, 0x1, -R2 ;  /* 0x000000010909b824 */ /* 0x000fe200078e0a02 */
[----:B------:R-:W-:Y:S01]  /*12f0*/  ISETP.GE.AND P3, PT, R32, RZ, PT ;  /* 0x000000ff2000720c */ /* 0x000fe20003f66270 */
[----:B------:R-:W-:-:S02]  /*1300*/  IMAD R5, R0, R6, R5 ;  /* 0x0000000600057224 */ /* 0x000fc400078e0205 */
[----:B------:R-:W-:Y:S01]  /*1310*/  @!P4 IMAD.MOV R25, RZ, RZ, -R25 ;  /* 0x000000ffff19c224 */ /* 0x000fe200078e0a19 */
[----:B------:R-:W-:Y:S01]  /*1320*/  ISETP.GT.U32.AND P4, PT, R2, R7, PT ;  /* 0x000000070200720c */ /* 0x000fe20003f84070 */
[----:B------:R-:W-:Y:S01]  /*1330*/  @!P6 IMAD.MOV R9, RZ, RZ, -R9 ;  /* 0x000000ffff09e224 */ /* 0x000fe200078e0a09 */
[----:B------:R-:W-:Y:S01]  /*1340*/  ISETP.GT.U32.AND P6, PT, R0, R5, PT ;  /* 0x000000050000720c */ /* 0x000fe20003fc4070 */
[----:B------:R-:W-:Y:S01]  /*1350*/  @!P5 IMAD.IADD R33, R33, 0x1, -R2 ;  /* 0x000000012121d824 */ /* 0x000fe200078e0a02 */
[----:B------:R-:W-:Y:S01]  /*1360*/  ISETP.GE.AND P5, PT, R39, UR8, PT ;  /* 0x0000000827007c0c */ /* 0x000fe2000bfa6270 */
[----:B------:R-:W-:Y:S02]  /*1370*/  @!P2 IMAD.MOV R27, RZ, RZ, -R27 ;  /* 0x000000ffff1ba224 */ /* 0x000fe400078e0a1b */
[----:B------:R-:W-:Y:S01]  /*1380*/  @!P1 IMAD.MOV R31, RZ, RZ, -R31 ;  /* 0x000000ffff1f9224 */ /* 0x000fe200078e0a1f */
[----:B------:R-:W-:Y:S01]  /*1390*/  ISETP.GT.U32.AND P2, PT, R2, R33, PT ;  /* 0x000000210200720c */ /* 0x000fe20003f44070 */
[----:B------:R-:W-:Y:S01]  /*13a0*/  @!P3 IMAD.MOV R29, RZ, RZ, -R29 ;  /* 0x000000ffff1db224 */ /* 0x000fe200078e0a1d */
[----:B------:R-:W-:-:S02]  /*13b0*/  SEL R4, R89, RZ, !P5 ;  /* 0x000000ff59047207 */ /* 0x000fc40006800000 */
[----:B------:R-:W-:Y:S01]  /*13c0*/  ISETP.GT.U32.AND P5, PT, R2, R35, PT ;  /* 0x000000230200720c */ /* 0x000fe20003fa4070 */
[----:B------:R-:W-:Y:S01]  /*13d0*/  @!P4 IMAD.IADD R7, R7, 0x1, -R2 ;  /* 0x000000010707c824 */ /* 0x000fe200078e0a02 */
[----:B------:R-:W-:Y:S01]  /*13e0*/  ISETP.GE.AND P4, PT, R37, RZ, PT ;  /* 0x000000ff2500720c */ /* 0x000fe20003f86270 */
[----:B------:R-:W-:Y:S01]  /*13f0*/  @!P6 IMAD.IADD R5, R5, 0x1, -R0 ;  /* 0x000000010505e824 */ /* 0x000fe200078e0a00 */
[----:B------:R-:W-:Y:S01]  /*1400*/  ISETP.GE.AND P6, PT, R14, UR8, PT ;  /* 0x000000080e007c0c */ /* 0x000fe2000bfc6270 */
[----:B------:R-:W-:Y:S01]  /*1410*/  IMAD.U32 R37, RZ, RZ, UR10 ;  /* 0x0000000aff257e24 */ /* 0x000fe2000f8e00ff */
[----:B------:R-:W-:Y:S02]  /*1420*/  ISETP.NE.U32.AND P3, PT, R4, RZ, PT ;  /* 0x000000ff0400720c */ /* 0x000fe40003f65070 */
[----:B------:R-:W-:Y:S01]  /*1430*/  SEL R4, R89, RZ, !P6 ;  /* 0x000000ff59047207 */ /* 0x000fe20007000000 */
[----:B------:R-:W-:Y:S01]  /*1440*/  IMAD R105, R37, 0x4, R117 ;  /* 0x0000000425697824 */ /* 0x000fe200078e0275 */
[----:B------:R-:W-:Y:S01]  /*1450*/  ISETP.GT.U32.AND P6, PT, R0, R5, PT ;  /* 0x000000050000720c */ /* 0x000fe20003fc4070 */
[----:B------:R-:W-:Y:S01]  /*1460*/  @!P2 IMAD.IADD R33, R33, 0x1, -R2 ;  /* 0x000000012121a824 */ /* 0x000fe200078e0a02 */
[----:B------:R-:W-:Y:S01]  /*1470*/  ISETP.GE.AND P1, PT, R36, RZ, PT ;  /* 0x000000ff2400720c */ /* 0x000fe20003f26270 */
[C---:B------:R-:W-:Y:S01]  /*1480*/  IMAD R104, R37.reuse, 0x4, R105 ;  /* 0x0000000425687824 */ /* 0x040fe200078e0269 */
[----:B------:R-:W-:Y:S01]  /*1490*/  ISETP.GE.AND P2, PT, R22, RZ, PT ;  /* 0x000000ff1600720c */ /* 0x000fe20003f46270 */
[----:B------:R-:W-:Y:S01]  /*14a0*/  @!P4 IMAD.MOV R33, RZ, RZ, -R33 ;  /* 0x000000ffff21c224 */ /* 0x000fe200078e0a21 */
[----:B------:R-:W-:Y:S01]  /*14b0*/  ISETP.GE.AND P4, PT, R38, RZ, PT ;  /* 0x000000ff2600720c */ /* 0x000fe20003f86270 */
[----:B------:R-:W-:-:S02]  /*14c0*/  IMAD R106, R37, 0x4, R104 ;  /* 0x00000004256a7824 */ /* 0x000fc400078e0268 */
[----:B------:R-:W-:Y:S01]  /*14d0*/  @!P5 IMAD.IADD R35, R35, 0x1, -R2 ;  /* 0x000000012323d824 */ /* 0x000fe200078e0a02 */
[----:B------:R-:W-:Y:S01]  /*14e0*/  ISETP.GE.AND P5, PT, R16, UR8, PT ;  /* 0x0000000810007c0c */ /* 0x000fe2000bfa6270 */
[----:B------:R-:W-:Y:S02]  /*14f0*/  IMAD R103, R37, 0x4, R106 ;  /* 0x0000000425677824 */ /* 0x000fe400078e026a */
[----:B------:R-:W-:Y:S01]  /*1500*/  @!P6 IMAD.IADD R5, R5, 0x1, -R0 ;  /* 0x000000010505e824 */ /* 0x000fe200078e0a00 */
[----:B------:R-:W-:Y:S01]  /*1510*/  SEL R2, R89, RZ, !P5 ;  /* 0x000000ff59027207 */ /* 0x000fe20006800000 */
[----:B------:R-:W-:Y:S01]  /*1520*/  IMAD R124, R37, 0x4, R103 ;  /* 0x00000004257c7824 */ /* 0x000fe200078e0267 */
[----:B------:R-:W-:Y:S01]  /*1530*/  ISETP.GE.AND P5, PT, R10, UR8, PT ;  /* 0x000000080a007c0c */ /* 0x000fe2000bfa6270 */
[----:B------:R-:W-:Y:S01]  /*1540*/  IMAD.MOV.U32 R87, RZ, RZ, R5 ;  /* 0x000000ffff577224 */ /* 0x000fe200078e0005 */
[----:B------:R-:W-:Y:S01]  /*1550*/  ISETP.NE.AND P6, PT, R13, RZ, PT ;  /* 0x000000ff0d00720c */ /* 0x000fe20003fc5270 */
[----:B------:R-:W-:-:S02]  /*1560*/  IMAD R123, R37, 0x4, R124 ;  /* 0x00000004257b7824 */ /* 0x000fc400078e027c */
[----:B------:R-:W-:Y:S01]  /*1570*/  @!P4 IMAD.MOV R87, RZ, RZ, -R87 ;  /* 0x000000ffff57c224 */ /* 0x000fe200078e0a57 */
[----:B------:R-:W-:Y:S01]  /*1580*/  ISETP.NE.AND P4, PT, R12, RZ, PT ;  /* 0x000000ff0c00720c */ /* 0x000fe20003f85270 */
[C---:B------:R-:W-:Y:S02]  /*1590*/  IMAD R122, R37.reuse, 0x4, R123 ;  /* 0x00000004257a7824 */ /* 0x040fe400078e027b */
[----:B------:R-:W-:Y:S01]  /*15a0*/  @!P1 IMAD.MOV R7, RZ, RZ, -R7 ;  /* 0x000000ffff079224 */ /* 0x000fe200078e0a07 */
[----:B------:R-:W-:Y:S01]  /*15b0*/  ISETP.NE.U32.AND P1, PT, R2, RZ, PT ;  /* 0x000000ff0200720c */ /* 0x000fe20003f25070 */
[----:B------:R-:W-:Y:S01]  /*15c0*/  IMAD R121, R37, 0x4, R122 ;  /* 0x0000000425797824 */ /* 0x000fe200078e027a */
[----:B------:R-:W-:Y:S01]  /*15d0*/  SEL R2, R89, RZ, !P5 ;  /* 0x000000ff59027207 */ /* 0x000fe20006800000 */
[----:B------:R-:W-:Y:S01]  /*15e0*/  @!P2 IMAD.MOV R35, RZ, RZ, -R35 ;  /* 0x000000ffff23a224 */ /* 0x000fe200078e0a23 */
[----:B------:R-:W-:Y:S01]  /*15f0*/  ISETP.NE.U32.AND P2, PT, R4, RZ, PT ;  /* 0x000000ff0400720c */ /* 0x000fe20003f45070 */
[C---:B------:R-:W-:Y:S01]  /*1600*/  IMAD R120, R37.reuse, 0x4, R121 ;  /* 0x0000000425787824 */ /* 0x040fe200078e0279 */
[----:B------:R-:W-:Y:S01]  /*1610*/  ISETP.NE.U32.AND P5, PT, R2, RZ, PT ;  /* 0x000000ff0200720c */ /* 0x000fe20003fa5070 */
[----:B------:R-:W-:Y:S01]  /*1620*/  IMAD.SHL.U32 R116, R124, 0x4, RZ ;  /* 0x000000047c747824 */ /* 0x000fe200078e00ff */
[----:B------:R-:W-:Y:S01]  /*1630*/  LOP3.LUT R2, RZ, R13, RZ, 0x33, !PT ;  /* 0x0000000dff027212 */ /* 0x000fe200078e33ff */
[C---:B------:R-:W-:Y:S01]  /*1640*/  IMAD R119, R37.reuse, 0x4, R120 ;  /* 0x0000000425777824 */ /* 0x040fe200078e0278 */
[----:B------:R-:W-:Y:S01]  /*1650*/  @!P4 LOP3.LUT R87, RZ, R12, RZ, 0x33, !PT ;  /* 0x0000000cff57c212 */ /* 0x000fe200078e33ff */
[----:B------:R-:W-:Y:S01]  /*1660*/  IMAD.SHL.U32 R114, R122, 0x4, RZ ;  /* 0x000000047a727824 */ /* 0x000fe200078e00ff */
[C---:B------:R-:W-:Y:S01]  /*1670*/  SEL R85, R2.reuse, R11, !P6 ;  /* 0x0000000b02557207 */ /* 0x040fe20007000000 */
[----:B------:R-:W-:Y:S01]  /*1680*/  IMAD R118, R37, 0x4, R119 ;  /* 0x0000000425767824 */ /* 0x000fe200078e0277 */
[C---:B------:R-:W-:Y:S01]  /*1690*/  SEL R86, R2.reuse, R8, !P6 ;  /* 0x0000000802567207 */ /* 0x040fe20007000000 */
[----:B------:R-:W-:Y:S01]  /*16a0*/  IMAD R87, R87, UR9, RZ ;  /* 0x0000000957577c24 */ /* 0x000fe2000f8e02ff */
[C---:B------:R-:W-:Y:S01]  /*16b0*/  SEL R84, R2.reuse, R15, !P6 ;  /* 0x0000000f02547207 */ /* 0x040fe20007000000 */
[----:B------:R-:W-:Y:S01]  /*16c0*/  IMAD R4, R37, 0x4, R118 ;  /* 0x0000000425047824 */ /* 0x000fe200078e0276 */
[C---:B------:R-:W-:Y:S01]  /*16d0*/  SEL R74, R2.reuse, R9, !P6 ;  /* 0x00000009024a7207 */ /* 0x040fe20007000000 */
[----:B------:R-:W-:Y:S01]  /*16e0*/  IMAD.SHL.U32 R88, R87, 0x4, RZ ;  /* 0x0000000457587824 */ /* 0x000fe200078e00ff */
[C---:B------:R-:W-:Y:S01]  /*16f0*/  SEL R83, R2.reuse, R17, !P6 ;  /* 0x0000001102537207 */ /* 0x040fe20007000000 */
[----:B------:R-:W-:Y:S01]  /*1700*/  IMAD R8, R37, 0x4, R4 ;  /* 0x0000000425087824 */ /* 0x000fe200078e0204 */
[----:B------:R-:W-:Y:S01]  /*1710*/  SEL R82, R2, R19, !P6 ;  /* 0x0000001302527207 */ /* 0x000fe20007000000 */
[----:B------:R-:W-:Y:S01]  /*1720*/  IMAD.SHL.U32 R113, R121, 0x4, RZ ;  /* 0x0000000479717824 */ /* 0x000fe200078e00ff */
[----:B-----5:R-:W-:Y:S01]  /*1730*/  IADD3 R11, P4, PT, R88, UR20, RZ ;  /* 0x00000014580b7c10 */ /* 0x020fe2000ff9e0ff */
[----:B------:R-:W-:Y:S01]  /*1740*/  IMAD R9, R37, 0x4, R8 ;  /* 0x0000000425097824 */ /* 0x000fe200078e0208 */
[----:B------:R-:W-:Y:S01]  /*1750*/  SEL R81, R2, R21, !P6 ;  /* 0x0000001502517207 */ /* 0x000fe20007000000 */
[----:B------:R-:W-:Y:S01]  /*1760*/  IMAD.SHL.U32 R112, R120, 0x4, RZ ;  /* 0x0000000478707824 */ /* 0x000fe200078e00ff */
[----:B------:R-:W-:Y:S01]  /*1770*/  LEA.HI.X.SX32 R15, R87, UR21, 0x2, P4 ;  /* 0x00000015570f7c11 */ /* 0x000fe2000a0f16ff */
[----:B------:R-:W-:Y:S01]  /*1780*/  IMAD.SHL.U32 R111, R119, 0x4, RZ ;  /* 0x00000004776f7824 */ /* 0x000fe200078e00ff */
[----:B------:R-:W-:Y:S01]  /*1790*/  LEA R50, P4, R4, R11, 0x2 ;  /* 0x0000000b04327211 */ /* 0x000fe200078810ff */
[----:B------:R-:W-:Y:S01]  /*17a0*/  IMAD.SHL.U32 R115, R123, 0x4, RZ ;  /* 0x000000047b737824 */ /* 0x000fe200078e00ff */
[----:B------:R-:W-:Y:S01]  /*17b0*/  SEL R79, R2, R23, !P6 ;  /* 0x00000017024f7207 */ /* 0x000fe20007000000 */
[----:B------:R-:W-:Y:S01]  /*17c0*/  IMAD.SHL.U32 R110, R118, 0x4, RZ ;  /* 0x00000004766e7824 */ /* 0x000fe200078e00ff */
[----:B------:R-:W-:Y:S01]  /*17d0*/  LEA.HI.X.SX32 R51, R4, R15, 0x2, P4 ;  /* 0x0000000f04337211 */ /* 0x000fe200020f16ff */
[----:B------:R-:W-:Y:S01]  /*17e0*/  IMAD R4, R37, 0x4, R9 ;  /* 0x0000000425047824 */ /* 0x000fe200078e0209 */
[----:B------:R-:W-:Y:S01]  /*17f0*/  LEA R46, P4, R9, R11, 0x2 ;  /* 0x0000000b092e7211 */ /* 0x000fe200078810ff */
[----:B------:R-:W-:Y:S01]  /*1800*/  IMAD R86, R86, UR6, RZ ;  /* 0x0000000656567c24 */ /* 0x000fe2000f8e02ff */
[----:B------:R-:W-:Y:S01]  /*1810*/  SEL R78, R2, R25, !P6 ;  /* 0x00000019024e7207 */ /* 0x000fe20007000000 */
[----:B------:R-:W-:Y:S01]  /*1820*/  IMAD R85, R85, UR6, RZ ;  /* 0x0000000655557c24 */ /* 0x000fe2000f8e02ff */
[----:B------:R-:W-:Y:S01]  /*1830*/  LEA.HI.X.SX32 R47, R9, R15, 0x2, P4 ;  /* 0x0000000f092f7211 */ /* 0x000fe200020f16ff */
[----:B------:R-:W-:Y:S01]  /*1840*/  IMAD R84, R84, UR6, RZ ;  /* 0x0000000654547c24 */ /* 0x000fe2000f8e02ff */
        /* <DEDUP_REMOVED lines=12> */
[----:B------:R-:W-:Y:S01]  /*1910*/  IADD3 R66, P4, PT, R116, R11, RZ ;  /* 0x0000000b74427210 */ /* 0x000fe20007f9e0ff */
[----:B------:R-:W-:Y:S01]  /*1920*/  IMAD R76, R76, UR6, RZ ;  /* 0x000000064c4c7c24 */ /* 0x000fe2000f8e02ff */
[----:B------:R-:W-:Y:S01]  /*1930*/  SEL R75, R2, R31, !P6 ;  /* 0x0000001f024b7207 */ /* 0x000fe20007000000 */
[----:B------:R-:W-:Y:S01]  /*1940*/  IMAD R74, R74, UR6, RZ ;  /* 0x000000064a4a7c24 */ /* 0x000fe2000f8e02ff */
[----:B------:R-:W-:-:S02]  /*1950*/  SEL R7, R2, R7, !P6 ;  /* 0x0000000702077207 */ /* 0x000fc40007000000 */
[C---:B------:R-:W-:Y:S01]  /*1960*/  SEL R6, R2.reuse, R33, !P6 ;  /* 0x0000002102067207 */ /* 0x040fe20007000000 */
[----:B------:R-:W-:Y:S01]  /*1970*/  IMAD R75, R75, UR6, RZ ;  /* 0x000000064b4b7c24 */ /* 0x000fe2000f8e02ff */
[----:B------:R-:W-:Y:S01]  /*1980*/  SEL R5, R2, R35, !P6 ;  /* 0x0000002302057207 */ /* 0x000fe20007000000 */
[----:B------:R-:W-:Y:S01]  /*1990*/  IMAD R7, R7, UR6, RZ ;  /* 0x0000000607077c24 */ /* 0x000fe2000f8e02ff */
[----:B------:R-:W-:Y:S01]  /*19a0*/  LEA.HI.X.SX32 R67, R124, R15, 0x2, P4 ;  /* 0x0000000f7c437211 */ /* 0x000fe200020f16ff */
[----:B------:R-:W-:Y:S01]  /*19b0*/  IMAD R6, R6, UR6, RZ ;  /* 0x0000000606067c24 */ /* 0x000fe2000f8e02ff */
[----:B------:R-:W-:Y:S01]  /*19c0*/  SEL R2, R2, R3, !P6 ;  /* 0x0000000302027207 */ /* 0x000fe20007000000 */
[----:B------:R-:W-:Y:S01]  /*19d0*/  IMAD R3, R98, UR11, RZ ;  /* 0x0000000b62037c24 */ /* 0x000fe2000f8e02ff */
[-C--:B------:R-:W-:Y:S01]  /*19e0*/  LEA R44, P4, R4, R11.reuse, 0x2 ;  /* 0x0000000b042c7211 */ /* 0x080fe200078810ff */
[----:B------:R-:W-:Y:S01]  /*19f0*/  IMAD R5, R5, UR6, RZ ;  /* 0x0000000605057c24 */ /* 0x000fe2000f8e02ff */
[----:B------:R-:W-:Y:S01]  /*1a00*/  LEA R48, P6, R8, R11, 0x2 ;  /* 0x0000000b08307211 */ /* 0x000fe200078c10ff */
[----:B------:R-:W-:Y:S01]  /*1a10*/  IMAD.SHL.U32 R0, R3, 0x4, RZ ;  /* 0x0000000403007824 */ /* 0x000fe200078e00ff */
[-C--:B------:R-:W-:Y:S01]  /*1a20*/  LEA.HI.X.SX32 R45, R4, R15.reuse, 0x2, P4 ;  /* 0x0000000f042d7211 */ /* 0x080fe200020f16ff */
[----:B------:R-:W-:Y:S01]  /*1a30*/  IMAD R2, R2, UR6, RZ ;  /* 0x0000000602027c24 */ /* 0x000fe2000f8e02ff */
[----:B------:R-:W-:Y:S01]  /*1a40*/  LEA.HI.X.SX32 R49, R8, R15, 0x2, P6 ;  /* 0x0000000f08317211 */ /* 0x000fe200030f16ff */
[----:B------:R-:W-:Y:S01]  /*1a50*/  USHF.L.U32 UR6, UR11, 0x6, URZ ;  /* 0x000000060b067899 */ /* 0x000fe200080006ff */
[----:B------:R-:W-:-:S02]  /*1a60*/  IADD3 R60, P4, PT, R114, R11, RZ ;  /* 0x0000000b723c7210 */ /* 0x000fc40007f9e0ff */
[C---:B------:R-:W-:Y:S02]  /*1a70*/  LEA R72, P6, R117.reuse, R11, 0x2 ;  /* 0x0000000b75487211 */ /* 0x040fe400078c10ff */
[-C--:B------:R-:W-:Y:S02]  /*1a80*/  LEA.HI.X.SX32 R61, R122, R15.reuse, 0x2, P4 ;  /* 0x0000000f7a3d7211 */ /* 0x080fe400020f16ff */
[----:B------:R-:W-:Y:S02]  /*1a90*/  LEA.HI.X.SX32 R73, R117, R15, 0x2, P6 ;  /* 0x0000000f75497211 */ /* 0x000fe400030f16ff */
[-C--:B------:R-:W-:Y:S02]  /*1aa0*/  IADD3 R58, P4, PT, R113, R11.reuse, RZ ;  /* 0x0000000b713a7210 */ /* 0x080fe40007f9e0ff */
[----:B------:R-:W-:Y:S02]  /*1ab0*/  LEA R42, P6, R104, R11, 0x2 ;  /* 0x0000000b682a7211 */ /* 0x000fe400078c10ff */
[----:B------:R-:W-:-:S02]  /*1ac0*/  LEA.HI.X.SX32 R59, R121, R15, 0x2, P4 ;  /* 0x0000000f793b7211 */ /* 0x000fc400020f16ff */
[----:B------:R-:W-:Y:S02]  /*1ad0*/  LEA.HI.X.SX32 R43, R104, R15, 0x2, P6 ;  /* 0x0000000f682b7211 */ /* 0x000fe400030f16ff */
[-C--:B------:R-:W-:Y:S02]  /*1ae0*/  IADD3 R56, P4, PT, R112, R11.reuse, RZ ;  /* 0x0000000b70387210 */ /* 0x080fe40007f9e0ff */
[C---:B------:R-:W-:Y:S02]  /*1af0*/  LEA R64, P6, R103.reuse, R11, 0x2 ;  /* 0x0000000b67407211 */ /* 0x040fe400078c10ff */
[-C--:B------:R-:W-:Y:S02]  /*1b00*/  LEA.HI.X.SX32 R57, R120, R15.reuse, 0x2, P4 ;  /* 0x0000000f78397211 */ /* 0x080fe400020f16ff */
[----:B------:R-:W-:Y:S02]  /*1b10*/  LEA.HI.X.SX32 R65, R103, R15, 0x2, P6 ;  /* 0x0000000f67417211 */ /* 0x000fe400030f16ff */
[----:B------:R-:W-:-:S02]  /*1b20*/  IADD3 R52, P4, PT, R111, R11, RZ ;  /* 0x0000000b6f347210 */ /* 0x000fc40007f9e0ff */
[----:B------:R-:W-:Y:S02]  /*1b30*/  IADD3 R62, P6, PT, R115, R11, RZ ;  /* 0x0000000b733e7210 */ /* 0x000fe40007fde0ff */
[-C--:B------:R-:W-:Y:S02]  /*1b40*/  LEA.HI.X.SX32 R53, R119, R15.reuse, 0x2, P4 ;  /* 0x0000000f77357211 */ /* 0x080fe400020f16ff */
[----:B------:R-:W-:Y:S02]  /*1b50*/  LEA.HI.X.SX32 R63, R123, R15, 0x2, P6 ;  /* 0x0000000f7b3f7211 */ /* 0x000fe400030f16ff */
[----:B------:R-:W-:Y:S02]  /*1b60*/  IADD3 R10, P4, PT, R110, R11, RZ ;  /* 0x0000000b6e0a7210 */ /* 0x000fe40007f9e0ff */
[----:B------:R-:W-:Y:S02]  /*1b70*/  IADD3 R8, P6, PT, R0, UR22, RZ ;  /* 0x0000001600087c10 */ /* 0x000fe4000ffde0ff */
[----:B------:R-:W-:-:S02]  /*1b80*/  LEA.HI.X.SX32 R11, R118, R15, 0x2, P4 ;  /* 0x0000000f760b7211 */ /* 0x000fc400020f16ff */
[----:B------:R-:W-:Y:S02]  /*1b90*/  LEA.HI.X.SX32 R4, R3, UR23, 0x2, P6 ;  /* 0x0000001703047c11 */ /* 0x000fe4000b0f16ff */
[CC--:B------:R-:W-:Y:S02]  /*1ba0*/  LEA R54, P4, R86.reuse, R8.reuse, 0x2 ;  /* 0x0000000856367211 */ /* 0x0c0fe400078810ff */
[C---:B------:R-:W-:Y:S02]  /*1bb0*/  LEA R40, P6, R85.reuse, R8, 0x2 ;  /* 0x0000000855287211 */ /* 0x040fe400078c10ff */
[----:B------:R-:W-:Y:S02]  /*1bc0*/  LEA.HI.X.SX32 R55, R86, R4, 0x2, P4 ;  /* 0x0000000456377211 */ /* 0x000fe400020f16ff */
[----:B-1----:R-:W-:Y:S02]  /*1bd0*/  LEA R38, P4, R84, R8, 0x2 ;  /* 0x0000000854267211 */ /* 0x002fe400078810ff */
[----:B------:R-:W-:-:S02]  /*1be0*/  LEA.HI.X.SX32 R41, R85, R4, 0x2, P6 ;  /* 0x0000000455297211 */ /* 0x000fc400030f16ff */
[C---:B------:R-:W-:Y:S02]  /*1bf0*/  LEA R36, P6, R83.reuse, R8, 0x2 ;  /* 0x0000000853247211 */ /* 0x040fe400078c10ff */
[----:B------:R-:W-:Y:S02]  /*1c00*/  LEA.HI.X.SX32 R39, R84, R4, 0x2, P4 ;  /* 0x0000000454277211 */ /* 0x000fe400020f16ff */
[C---:B------:R-:W-:Y:S02]  /*1c10*/  LEA R34, P4, R82.reuse, R8, 0x2 ;  /* 0x0000000852227211 */ /* 0x040fe400078810ff */
[----:B------:R-:W-:Y:S02]  /*1c20*/  LEA.HI.X.SX32 R37, R83, R4, 0x2, P6 ;  /* 0x0000000453257211 */ /* 0x000fe400030f16ff */
[----:B------:R-:W-:Y:S02]  /*1c30*/  LEA R32, P6, R81, R8, 0x2 ;  /* 0x0000000851207211 */ /* 0x000fe400078c10ff */
[----:B------:R-:W-:-:S02]  /*1c40*/  LEA.HI.X.SX32 R35, R82, R4, 0x2, P4 ;  /* 0x0000000452237211 */ /* 0x000fc400020f16ff */
[----:B------:R-:W-:Y:S02]  /*1c50*/  LEA R30, P4, R79, R8, 0x2 ;  /* 0x000000084f1e7211 */ /* 0x000fe400078810ff */
[----:B------:R-:W-:Y:S02]  /*1c60*/  LEA.HI.X.SX32 R33, R81, R4, 0x2, P6 ;  /* 0x0000000451217211 */ /* 0x000fe400030f16ff */
[C---:B------:R-:W-:Y:S02]  /*1c70*/  LEA R28, P6, R78.reuse, R8, 0x2 ;  /* 0x000000084e1c7211 */ /* 0x040fe400078c10ff */
[----:B------:R-:W-:Y:S02]  /*1c80*/  LEA.HI.X.SX32 R31, R79, R4, 0x2, P4 ;  /* 0x000000044f1f7211 */ /* 0x000fe400020f16ff */
[----:B------:R-:W-:Y:S02]  /*1c90*/  LEA R26, P4, R77, R8, 0x2 ;  /* 0x000000084d1a7211 */ /* 0x000fe400078810ff */
[----:B------:R-:W-:-:S02]  /*1ca0*/  LEA.HI.X.SX32 R29, R78, R4, 0x2, P6 ;  /* 0x000000044e1d7211 */ /* 0x000fc400030f16ff */
[C---:B------:R-:W-:Y:S02]  /*1cb0*/  LEA R24, P6, R76.reuse, R8, 0x2 ;  /* 0x000000084c187211 */ /* 0x040fe400078c10ff */
        /* <DEDUP_REMOVED lines=12> */
[-C--:B------:R-:W-:Y:S02]  /*1d80*/  LEA.HI.X.SX32 R15, R5, R4.reuse, 0x2, P4 ;  /* 0x00000004050f7211 */ /* 0x080fe400020f16ff */
[----:B------:R-:W-:Y:S02]  /*1d90*/  ISETP.GE.AND P4, PT, R90, UR8, PT ;  /* 0x000000085a007c0c */ /* 0x000fe4000bf86270 */
[----:B------:R-:W-:Y:S01]  /*1da0*/  LEA.HI.X.SX32 R9, R2, R4, 0x2, P6 ;  /* 0x0000000402097211 */ /* 0x000fe200030f16ff */
[----:B------:R-:W-:Y:S01]  /*1db0*/  VIADD R4, R109, UR7 ;  /* 0x000000076d047c36 */ /* 0x000fe20008000000 */
[----:B------:R-:W-:Y:S02]  /*1dc0*/  ISETP.GE.AND P6, PT, R80, UR8, PT ;  /* 0x0000000850007c0c */ /* 0x000fe4000bfc6270 */
[----:B------:R-:W-:-:S02]  /*1dd0*/  SEL R80, R89, RZ, !P4 ;  /* 0x000000ff59507207 */ /* 0x000fc40006000000 */
[----:B------:R-:W-:Y:S01]  /*1de0*/  ISETP.GE.AND P4, PT, R125, UR8, PT ;  /* 0x000000087d007c0c */ /* 0x000fe2000bf86270 */
[----:B------:R-:W-:Y:S01]  /*1df0*/  @!PT LDS RZ, [RZ] ;  /* 0x00000000fffff984 */ /* 0x000fe20000000800 */
[----:B------:R-:W-:Y:S01]  /*1e00*/  @!PT LDS RZ, [RZ] ;  /* 0x00000000fffff984 */ /* 0x000fe20000000800 */
[----:B------:R-:W-:Y:S01]  /*1e10*/  @!PT LDS RZ, [RZ] ;  /* 0x00000000fffff984 */ /* 0x000fe20000000800 */
[----:B------:R1:W-:Y:S01]  /*1e20*/  LDGSTS.E [R4], desc[UR16][R72.64], P0 ;  /* 0x0000000048047fae */ /* 0x0003e200081a1010 */
[----:B------:R-:W-:Y:S02]  /*1e30*/  SEL R90, R89, RZ, !P6 ;  /* 0x000000ff595a7207 */ /* 0x000fe40007000000 */
[----:B------:R-:W-:Y:S01]  /*1e40*/  ISETP.GE.AND P6, PT, R107, UR8, PT ;  /* 0x000000086b007c0c */ /* 0x000fe2000bfc6270 */
[----:B------:R-:W-:Y:S01]  /*1e50*/  LDGSTS.E [R4+0x800], desc[UR16][R70.64], P3 ;  /* 0x0080000046047fae */ /* 0x000fe200099a1010 */
[----:B------:R-:W-:Y:S02]  /*1e60*/  ISETP.NE.U32.AND P0, PT, R80, RZ, PT ;  /* 0x000000ff5000720c */ /* 0x000fe40003f05070 */
[----:B------:R-:W-:Y:S01]  /*1e70*/  SEL R80, R89, RZ, !P4 ;  /* 0x000000ff59507207 */ /* 0x000fe20006000000 */
[----:B------:R-:W-:Y:S01]  /*1e80*/  LDGSTS.E [R4+0x1000], desc[UR16][R42.64], P1 ;  /* 0x010000002a047fae */ /* 0x000fe200089a1010 */
[----:B------:R-:W-:-:S02]  /*1e90*/  ISETP.NE.U32.AND P4, PT, R90, RZ, PT ;  /* 0x000000ff5a00720c */ /* 0x000fc40003f85070 */
[----:B------:R-:W-:Y:S01]  /*1ea0*/  SEL R90, R89, RZ, !P6 ;  /* 0x000000ff595a7207 */ /* 0x000fe20007000000 */
[----:B------:R-:W-:Y:S01]  /*1eb0*/  LDGSTS.E [R4+0x1800], desc[UR16][R68.64], P2 ;  /* 0x0180000044047fae */ /* 0x000fe200091a1010 */
[----:B------:R-:W-:Y:S02]  /*1ec0*/  ISETP.GE.AND P1, PT, R100, UR8, PT ;  /* 0x0000000864007c0c */ /* 0x000fe4000bf26270 */
[----:B------:R-:W-:Y:S01]  /*1ed0*/  ISETP.GE.AND P2, PT, R99, UR8, PT ;  /* 0x0000000863007c0c */ /* 0x000fe2000bf46270 */
[----:B------:R-:W-:Y:S01]  /*1ee0*/  LDGSTS.E [R4+0x2000], desc[UR16][R64.64], P5 ;  /* 0x0200000040047fae */ /* 0x000fe2000a9a1010 */
[----:B------:R-:W-:Y:S02]  /*1ef0*/  ISETP.NE.U32.AND P6, PT, R80, RZ, PT ;  /* 0x000000ff5000720c */ /* 0x000fe40003fc5070 */
[----:B------:R-:W-:Y:S01]  /*1f00*/  ISETP.NE.U32.AND P3, PT, R90, RZ, PT ;  /* 0x000000ff5a00720c */ /* 0x000fe20003f65070 */
[----:B------:R-:W-:Y:S01]  /*1f10*/  LDGSTS.E [R4+0x2800], desc[UR16][R66.64], P0 ;  /* 0x0280000042047fae */ /* 0x000fe200081a1010 */
[----:B------:R-:W-:-:S02]  /*1f20*/  SEL R90, R89, RZ, !P1 ;  /* 0x000000ff595a7207 */ /* 0x000fc40004800000 */
[----:B------:R-:W-:Y:S01]  /*1f30*/  ISETP.GE.AND P1, PT, R97, UR8, PT ;  /* 0x0000000861007c0c */ /* 0x000fe2000bf26270 */
[----:B------:R-:W-:Y:S01]  /*1f40*/  LDGSTS.E [R4+0x3000], desc[UR16][R62.64], P4 ;  /* 0x030000003e047fae */ /* 0x000fe2000a1a1010 */
[----:B------:R-:W-:Y:S02]  /*1f50*/  SEL R80, R89, RZ, !P2 ;  /* 0x000000ff59507207 */ /* 0x000fe40005000000 */
[----:B------:R-:W-:Y:S02]  /*1f60*/  ISETP.GE.AND P5, PT, R93, UR8, PT ;  /* 0x000000085d007c0c */ /* 0x000fe4000bfa6270 */
[----:B------:R-:W-:Y:S01]  /*1f70*/  ISETP.NE.U32.AND P2, PT, R90, RZ, PT ;  /* 0x000000ff5a00720c */ /* 0x000fe20003f45070 */
[----:B------:R-:W-:Y:S01]  /*1f80*/  LDGSTS.E [R4+0x3800], desc[UR16][R60.64], P6 ;  /* 0x038000003c047fae */ /* 0x000fe2000b1a1010 */
[C---:B------:R-:W-:Y:S02]  /*1f90*/  SEL R90, R89.reuse, RZ, !P1 ;  /* 0x000000ff595a7207 */ /* 0x040fe40004800000 */
[----:B------:R-:W-:Y:S01]  /*1fa0*/  ISETP.NE.U32.AND P1, PT, R80, RZ, PT ;  /* 0x000000ff5000720c */ /* 0x000fe20003f25070 */
[----:B------:R-:W-:Y:S01]  /*1fb0*/  LDGSTS.E [R4+0x4000], desc[UR16][R58.64], P3 ;  /* 0x040000003a047fae */ /* 0x000fe200099a1010 */
[----:B------:R-:W-:-:S02]  /*1fc0*/  SEL R80, R89, RZ, !P5 ;  /* 0x000000ff59507207 */ /* 0x000fc40006800000 */
[----:B------:R-:W-:Y:S02]  /*1fd0*/  ISETP.GE.AND P4, PT, R94, UR8, PT ;  /* 0x000000085e007c0c */ /* 0x000fe4000bf86270 */
[----:B------:R-:W-:Y:S02]  /*1fe0*/  ISETP.NE.U32.AND P5, PT, R80, RZ, PT ;  /* 0x000000ff5000720c */ /* 0x000fe40003fa5070 */
[----:B------:R-:W-:Y:S01]  /*1ff0*/  SEL R80, R89, RZ, !P4 ;  /* 0x000000ff59507207 */ /* 0x000fe20006000000 */
[----:B------:R-:W-:Y:S01]  /*2000*/  LDGSTS.E [R4+0x4800], desc[UR16][R56.64], P2 ;  /* 0x0480000038047fae */ /* 0x000fe200091a1010 */
[----:B------:R-:W-:Y:S02]  /*2010*/  ISETP.GE.AND P6, PT, R95, UR8, PT ;  /* 0x000000085f007c0c */ /* 0x000fe4000bfc6270 */
[----:B------:R-:W-:Y:S01]  /*2020*/  ISETP.NE.U32.AND P4, PT, R80, RZ, PT ;  /* 0x000000ff5000720c */ /* 0x000fe20003f85070 */
[----:B------:R-:W-:Y:S01]  /*2030*/  LDGSTS.E [R4+0x5000], desc[UR16][R52.64], P1 ;  /* 0x0500000034047fae */ /* 0x000fe200089a1010 */
[----:B------:R-:W-:-:S02]  /*2040*/  SEL R80, R89, RZ, !P6 ;  /* 0x000000ff59507207 */ /* 0x000fc40007000000 */
[----:B------:R-:W-:Y:S02]  /*2050*/  ISETP.GE.AND P3, PT, R96, UR8, PT ;  /* 0x0000000860007c0c */ /* 0x000fe4000bf66270 */
[----:B------:R-:W-:Y:S02]  /*2060*/  ISETP.NE.U32.AND P6, PT, R80, RZ, PT ;  /* 0x000000ff5000720c */ /* 0x000fe40003fc5070 */
[----:B------:R-:W-:Y:S02]  /*2070*/  ISETP.GE.AND P2, PT, R98, UR8, PT ;  /* 0x0000000862007c0c */ /* 0x000fe4000bf46270 */
[----:B------:R-:W-:Y:S02]  /*2080*/  SEL R80, R89, RZ, !P3 ;  /* 0x000000ff59507207 */ /* 0x000fe40005800000 */
[----:B------:R-:W-:Y:S02]  /*2090*/  ISETP.GE.AND P3, PT, R101, UR4, PT ;  /* 0x0000000465007c0c */ /* 0x000fe4000bf66270 */
[----:B------:R-:W-:-:S02]  /*20a0*/  SEL R89, R89, RZ, !P2 ;  /* 0x000000ff59597207 */ /* 0x000fc40005000000 */
[----:B------:R-:W-:Y:S02]  /*20b0*/  ISETP.NE.U32.AND P2, PT, R80, RZ, PT ;  /* 0x000000ff5000720c */ /* 0x000fe40003f45070 */
[----:B------:R-:W-:Y:S02]  /*20c0*/  SEL R80, RZ, 0x4, P3 ;  /* 0x00000004ff507807 */ /* 0x000fe40001800000 */
[----:B------:R-:W-:Y:S02]  /*20d0*/  ISETP.NE.U32.AND P0, PT, R90, RZ, PT ;  /* 0x000000ff5a00720c */ /* 0x000fe40003f05070 */
[----:B------:R-:W-:Y:S02]  /*20e0*/  PLOP3.LUT P3, PT, PT, PT, UP0, 0x80, 0x8 ;  /* 0x000000000008781c */ /* 0x000fe40003f6f008 */
[----:B------:R-:W-:Y:S02]  /*20f0*/  ISETP.NE.U32.AND P1, PT, R89, RZ, PT ;  /* 0x000000ff5900720c */ /* 0x000fe40003f25070 */
[----:B------:R-:W-:-:S02]  /*2100*/  SEL R80, R80, RZ, P3 ;  /* 0x000000ff50507207 */ /* 0x000fc40001800000 */
[C---:B------:R-:W-:Y:S02]  /*2110*/  LOP3.LUT R90, R101.reuse, 0x4, RZ, 0xfc, !PT ;  /* 0x00000004655a7812 */ /* 0x040fe400078efcff */
[----:B------:R-:W-:Y:S01]  /*2120*/  ISETP.NE.U32.AND P3, PT, R80, RZ, PT ;  /* 0x000000ff5000720c */ /* 0x000fe20003f65070 */
[----:B------:R-:W-:Y:S01]  /*2130*/  IMAD.U32 R80, RZ, RZ, UR13 ;  /* 0x0000000dff507e24 */ /* 0x000fe2000f8e00ff */
[C---:B------:R-:W-:Y:S01]  /*2140*/  LOP3.LUT R89, R101.reuse, 0x8, RZ, 0xfc, !PT ;  /* 0x0000000865597812 */ /* 0x040fe200078efcff */
[----:B------:R-:W-:Y:S01]  /*2150*/  LDGSTS.E [R4+0x5800], desc[UR16][R10.64], P0 ;  /* 0x058000000a047fae */ /* 0x000fe200081a1010 */
[----:B------:R-:W-:Y:S01]  /*2160*/  ISETP.GE.AND P0, PT, R90, UR4, PT ;  /* 0x000000045a007c0c */ /* 0x000fe2000bf06270 */
[----:B-1----:R-:W-:Y:S01]  /*2170*/  IMAD.WIDE R72, R80, 0x4, R72 ;  /* 0x0000000450487825 */ /* 0x002fe200078e0248 */
[----:B------:R-:W-:Y:S01]  /*2180*/  LOP3.LUT R90, R101, 0xc, RZ, 0xfc, !PT ;  /* 0x0000000c655a7812 */ /* 0x000fe200078efcff */
[----:B------:R-:W-:Y:S02]  /*2190*/  LDGSTS.E [R4+0x6000], desc[UR16][R50.64], P5 ;  /* 0x0600000032047fae */ /* 0x000fe4000a9a1010 */
[----:B------:R-:W-:-:S02]  /*21a0*/  VIADD R80, R108, UR7 ;  /* 0x000000076c507c36 */ /* 0x000fc40008000000 */
[----:B------:R-:W-:Y:S01]  /*21b0*/  LDGSTS.E [R4+0x6800], desc[UR16][R48.64], P4 ;  /* 0x0680000030047fae */ /* 0x000fe2000a1a1010 */
[----:B------:R-:W-:-:S03]  /*21c0*/  PLOP3.LUT P4, PT, PT, PT, UP0, 0x80, 0x8 ;  /* 0x000000000008781c */ /* 0x000fc60003f8f008 */
[----:B------:R-:W-:Y:S04]  /*21d0*/  LDGSTS.E [R4+0x7000], desc[UR16][R46.64], P6 ;  /* 0x070000002e047fae */ /* 0x000fe8000b1a1010 */
[----:B------:R-:W-:Y:S01]  /*21e0*/  LDGSTS.E [R4+0x7800], desc[UR16][R44.64], P2 ;  /* 0x078000002c047fae */ /* 0x000fe200091a1010 */
[----:B------:R-:W-:Y:S02]  /*21f0*/  ISETP.GE.AND P2, PT, R90, UR4, PT ;  /* 0x000000045a007c0c */ /* 0x000fe4000bf46270 */
[----:B------:R-:W-:Y:S01]  /*2200*/  LOP3.LUT R90, R101, 0x14, RZ, 0xfc, !PT ;  /* 0x00000014655a7812 */ /* 0x000fe200078efcff */
[----:B------:R-:W0:Y:S04]  /*2210*/  LDGDEPBAR ;  /* 0x00000000000079af */ /* 0x000e280000000000 */
[----:B------:R-:W-:Y:S04]  /*2220*/  LDGSTS.E [R80+0x10000], desc[UR16][R54.64], P1 ;  /* 0x1000000036507fae */ /* 0x000fe800089a1010 */
        /* <DEDUP_REMOVED lines=14> */
[----:B------:R-:W-:Y:S01]  /*2310*/  LDGSTS.E [R80+0x17800], desc[UR16][R8.64], P1 ;  /* 0x1780000008507fae */ /* 0x000fe200089a1010 */
[----:B------:R-:W-:-:S03]  /*2320*/  PLOP3.LUT P1, PT, PT, PT, UP0, 0x80, 0x8 ;  /* 0x000000000008781c */ /* 0x000fc60003f2f008 */
[----:B------:R-:W0:Y:S01]  /*2330*/  LDGDEPBAR ;  /* 0x00000000000079af */ /* 0x000e220000000000 */
[----:B------:R-:W-:Y:S06]  /*2340*/  BAR.SYNC.DEFER_BLOCKING 0x0 ;  /* 0x0000000000007b1d */ /* 0x000fec0000010000 */
[----:B------:R-:W-:Y:S01]  /*2350*/  @!PT LDS RZ, [RZ] ;  /* 0x00000000fffff984 */ /* 0x000fe20000000800 */
[----:B------:R-:W-:Y:S01]  /*2360*/  @!PT LDS RZ, [RZ] ;  /* 0x00000000fffff984 */ /* 0x000fe20000000800 */
[----:B------:R-:W-:Y:S01]  /*2370*/  @!PT LDS RZ, [RZ] ;  /* 0x00000000fffff984 */ /* 0x000fe20000000800 */
[----:B------:R1:W-:Y:S01]  /*2380*/  LDGSTS.E [R4+0x8000], desc[UR16][R72.64], P3 ;  /* 0x0800000048047fae */ /* 0x0003e200099a1010 */
[----:B------:R-:W-:Y:S02]  /*2390*/  PLOP3.LUT P3, PT, PT, PT, UP0, 0x80, 0x8 ;  /* 0x000000000008781c */ /* 0x000fe40003f6f008 */
[----:B-1----:R-:W-:-:S02]  /*23a0*/  SEL R72, RZ, 0x4, P0 ;  /* 0x00000004ff487807 */ /* 0x002fc40000000000 */
[----:B------:R-:W-:Y:S02]  /*23b0*/  ISETP.GE.AND P0, PT, R89, UR4, PT ;  /* 0x0000000459007c0c */ /* 0x000fe4000bf06270 */
[----:B------:R-:W-:Y:S02]  /*23c0*/  SEL R72, R72, RZ, P1 ;  /* 0x000000ff48487207 */ /* 0x000fe40000800000 */
[----:B------:R-:W-:Y:S02]  /*23d0*/  SEL R73, RZ, 0x4, P0 ;  /* 0x00000004ff497807 */ /* 0x000fe40000000000 */
[----:B------:R-:W-:Y:S02]  /*23e0*/  LOP3.LUT R89, R101, 0x10, RZ, 0xfc, !PT ;  /* 0x0000001065597812 */ /* 0x000fe400078efcff */
[----:B------:R-:W-:Y:S02]  /*23f0*/  ISETP.NE.U32.AND P1, PT, R72, RZ, PT ;  /* 0x000000ff4800720c */ /* 0x000fe40003f25070 */
[----:B------:R-:W-:-:S02]  /*2400*/  SEL R72, RZ, 0x4, P2 ;  /* 0x00000004ff487807 */ /* 0x000fc40001000000 */
[----:B------:R-:W-:Y:S02]  /*2410*/  SEL R73, R73, RZ, P3 ;  /* 0x000000ff49497207 */ /* 0x000fe40001800000 */
[----:B------:R-:W-:Y:S02]  /*2420*/  ISETP.GE.AND P0, PT, R89, UR4, PT ;  /* 0x0000000459007c0c */ /* 0x000fe4000bf06270 */
[----:B------:R-:W-:Y:S02]  /*2430*/  SEL R72, R72, RZ, P4 ;  /* 0x000000ff48487207 */ /* 0x000fe40002000000 */
[----:B------:R-:W-:Y:S02]  /*2440*/  ISETP.NE.U32.AND P2, PT, R73, RZ, PT ;  /* 0x000000ff4900720c */ /* 0x000fe40003f45070 */
[----:B------:R-:W-:Y:S02]  /*2450*/  ISETP.GE.AND P3, PT, R90, UR4, PT ;  /* 0x000000045a007c0c */ /* 0x000fe4000bf66270 */
[----:B------:R-:W-:-:S02]  /*2460*/  PLOP3.LUT P4, PT, PT, PT, UP0, 0x80, 0x8 ;  /* 0x000000000008781c */ /* 0x000fc40003f8f008 */
[----:B------:R-:W-:Y:S02]  /*2470*/  SEL R73, RZ, 0x4, P0 ;  /* 0x00000004ff497807 */ /* 0x000fe40000000000 */
[----:B------:R-:W-:Y:S02]  /*2480*/  ISETP.NE.U32.AND P5, PT, R72, RZ, PT ;  /* 0x000000ff4800720c */ /* 0x000fe40003fa5070 */
[----:B------:R-:W-:Y:S02]  /*2490*/  PLOP3.LUT P0, PT, PT, PT, UP0, 0x80, 0x8 ;  /* 0x000000000008781c */ /* 0x000fe40003f0f008 */
[----:B------:R-:W-:Y:S02]  /*24a0*/  SEL R72, RZ, 0x4, P3 ;  /* 0x00000004ff487807 */ /* 0x000fe40001800000 */
[----:B------:R-:W-:Y:S02]  /*24b0*/  SEL R73, R73, RZ, P4 ;  /* 0x000000ff49497207 */ /* 0x000fe40002000000 */
[----:B------:R-:W-:-:S02]  /*24c0*/  SEL R72, R72, RZ, P0 ;  /* 0x000000ff48487207 */ /* 0x000fc40000000000 */
[----:B------:R-:W-:Y:S01]  /*24d0*/  ISETP.NE.U32.AND P6, PT, R73, RZ, PT ;  /* 0x000000ff4900720c */ /* 0x000fe20003fc5070 */
[----:B------:R-:W-:Y:S01]  /*24e0*/  IMAD.U32 R73, RZ, RZ, UR13 ;  /* 0x0000000dff497e24 */ /* 0x000fe2000f8e00ff */
[----:B------:R-:W-:Y:S01]  /*24f0*/  ISETP.NE.U32.AND P0, PT, R72, RZ, PT ;  /* 0x000000ff4800720c */ /* 0x000fe20003f05070 */
[----:B------:R-:W-:Y:S01]  /*2500*/  IMAD.U32 R72, RZ, RZ, UR13 ;  /* 0x0000000dff487e24 */ /* 0x000fe2000f8e00ff */
[----:B------:R-:W-:Y:S01]  /*2510*/  LOP3.LUT R90, R101, 0x18, RZ, 0xfc, !PT ;  /* 0x00000018655a7812 */ /* 0x000fe200078efcff */
[----:B------:R-:W-:Y:S01]  /*2520*/  IMAD.WIDE R70, R73, 0x4, R70 ;  /* 0x0000000449467825 */ /* 0x000fe200078e0246 */
[----:B------:R-:W-:Y:S02]  /*2530*/  ISETP.GE.AND P3, PT, R107, UR4, PT ;  /* 0x000000046b007c0c */ /* 0x000fe4000bf66270 */
[----:B------:R-:W-:Y:S01]  /*2540*/  ISETP.GE.AND P4, PT, R125, UR4, PT ;  /* 0x000000047d007c0c */ /* 0x000fe2000bf86270 */
[----:B------:R-:W-:Y:S01]  /*2550*/  IMAD.WIDE R42, R72, 0x4, R42 ;  /* 0x00000004482a7825 */ /* 0x000fe200078e022a */
[----:B------:R1:W-:Y:S01]  /*2560*/  LDGSTS.E [R4+0x8800], desc[UR16][R70.64], P1 ;  /* 0x0880000046047fae */ /* 0x0003e200089a1010 */
[----:B------:R-:W-:-:S02]  /*2570*/  ISETP.GE.AND P1, PT, R90, UR4, PT ;  /* 0x000000045a007c0c */ /* 0x000fc4000bf26270 */
[C---:B------:R-:W-:Y:S01]  /*2580*/  IMAD.WIDE R64, R72.reuse, 0x4, R64 ;  /* 0x0000000448407825 */ /* 0x040fe200078e0240 */
[----:B------:R2:W-:Y:S01]  /*2590*/  LDGSTS.E [R4+0x9000], desc[UR16][R42.64], P2 ;  /* 0x090000002a047fae */ /* 0x0005e200091a1010 */
[----:B------:R-:W-:Y:S02]  /*25a0*/  PLOP3.LUT P2, PT, PT, PT, UP0, 0x80, 0x8 ;  /* 0x000000000008781c */ /* 0x000fe40003f4f008 */
[----:B------:R-:W-:-:S04]  /*25b0*/  IMAD.WIDE R62, R72, 0x4, R62 ;  /* 0x00000004483e7825 */ /* 0x000fc800078e023e */
[C---:B------:R-:W-:Y:S01]  /*25c0*/  IMAD.WIDE R58, R72.reuse, 0x4, R58 ;  /* 0x00000004483a7825 */ /* 0x040fe200078e023a */
[----:B-1----:R-:W-:Y:S02]  /*25d0*/  SEL R70, RZ, 0x4, P3 ;  /* 0x00000004ff467807 */ /* 0x002fe40001800000 */
[----:B------:R-:W-:Y:S01]  /*25e0*/  SEL R71, RZ, 0x4, P4 ;  /* 0x00000004ff477807 */ /* 0x000fe20002000000 */
[----:B------:R-:W-:Y:S01]  /*25f0*/  IMAD.WIDE R52, R72, 0x4, R52 ;  /* 0x0000000448347825 */ /* 0x000fe200078e0234 */
[----:B--2---:R-:W-:Y:S02]  /*2600*/  SEL R43, RZ, 0x4, P1 ;  /* 0x00000004ff2b7807 */ /* 0x004fe40000800000 */
[----:B------:R-:W-:Y:S01]  /*2610*/  PLOP3.LUT P3, PT, PT, PT, UP0, 0x80, 0x8 ;  /* 0x000000000008781c */ /* 0x000fe20003f6f008 */
[----:B------:R-:W-:Y:S01]  /*2620*/  IMAD.WIDE R68, R73, 0x4, R68 ;  /* 0x0000000449447825 */ /* 0x000fe200078e0244 */
[----:B------:R-:W-:Y:S02]  /*2630*/  SEL R43, R43, RZ, P2 ;  /* 0x000000ff2b2b7207 */ /* 0x000fe40001000000 */
[----:B------:R-:W-:Y:S01]  /*2640*/  ISETP.GE.AND P2, PT, R99, UR4, PT ;  /* 0x0000000463007c0c */ /* 0x000fe2000bf46270 */
[C---:B------:R-:W-:Y:S01]  /*2650*/  IMAD.WIDE R66, R73.reuse, 0x4, R66 ;  /* 0x0000000449427825 */ /* 0x040fe200078e0242 */
[----:B------:R-:W-:Y:S01]  /*2660*/  ISETP.GE.AND P1, PT, R100, UR4, PT ;  /* 0x0000000464007c0c */ /* 0x000fe2000bf26270 */
[----:B------:R1:W-:Y:S01]  /*2670*/  LDGSTS.E [R4+0x9800], desc[UR16][R68.64], P5 ;  /* 0x0980000044047fae */ /* 0x0003e2000a9a1010 */
[----:B------:R-:W-:Y:S01]  /*2680*/  SEL R72, RZ, 0x4, P2 ;  /* 0x00000004ff487807 */ /* 0x000fe20001000000 */
[----:B------:R-:W-:Y:S01]  /*2690*/  IMAD.WIDE R60, R73, 0x4, R60 ;  /* 0x00000004493c7825 */ /* 0x000fe200078e023c */
[----:B------:R-:W-:Y:S01]  /*26a0*/  PLOP3.LUT P2, PT, PT, PT, UP0, 0x80, 0x8 ;  /* 0x000000000008781c */ /* 0x000fe20003f4f008 */
[----:B------:R-:W-:Y:S01]  /*26b0*/  LDGSTS.E [R4+0xa000], desc[UR16][R64.64], P6 ;  /* 0x0a00000040047fae */ /* 0x000fe2000b1a1010 */
[----:B------:R-:W-:Y:S01]  /*26c0*/  SEL R71, R71, RZ, P3 ;  /* 0x000000ff47477207 */ /* 0x000fe20001800000 */
[----:B------:R-:W-:Y:S01]  /*26d0*/  IMAD.WIDE R56, R73, 0x4, R56 ;  /* 0x0000000449387825 */ /* 0x000fe200078e0238 */
[----:B------:R-:W-:Y:S01]  /*26e0*/  SEL R70, R70, RZ, P2 ;  /* 0x000000ff46467207 */ /* 0x000fe20001000000 */
[----:B------:R-:W-:Y:S01]  /*26f0*/  LDGSTS.E [R4+0xa800], desc[UR16][R66.64], P0 ;  /* 0x0a80000042047fae */ /* 0x000fe200081a1010 */
[----:B------:R-:W-:-:S02]  /*2700*/  ISETP.GE.AND P2, PT, R98, UR4, PT ;  /* 0x0000000462007c0c */ /* 0x000fc4000bf46270 */
[----:B------:R-:W-:Y:S02]  /*2710*/  SEL R42, RZ, 0x4, P1 ;  /* 0x00000004ff2a7807 */ /* 0x000fe40000800000 */
[----:B-1----:R-:W-:Y:S02]  /*2720*/  CS2R R68, SRZ ;  /* 0x0000000000447805 */ /* 0x002fe4000001ff00 */
[----:B------:R-:W-:Y:S02]  /*2730*/  ISETP.NE.U32.AND P1, PT, R43, RZ, PT ;  /* 0x000000ff2b00720c */ /* 0x000fe40003f25070 */
[----:B------:R-:W-:Y:S02]  /*2740*/  PLOP3.LUT P3, PT, PT, PT, UP0, 0x80, 0x8 ;  /* 0x000000000008781c */ /* 0x000fe40003f6f008 */
[----:B------:R-:W-:Y:S02]  /*2750*/  SEL R43, RZ, 0x4, P2 ;  /* 0x00000004ff2b7807 */ /* 0x000fe40001000000 */
[----:B------:R-:W-:-:S02]  /*2760*/  ISETP.NE.U32.AND P2, PT, R71, RZ, PT ;  /* 0x000000ff4700720c */ /* 0x000fc40003f45070 */
[----:B------:R-:W-:Y:S02]  /*2770*/  SEL R42, R42, RZ, P3 ;  /* 0x000000ff2a2a7207 */ /* 0x000fe40001800000 */
[----:B------:R-:W-:Y:S02]  /*2780*/  PLOP3.LUT P3, PT, PT, PT, UP0, 0x80, 0x8 ;  /* 0x000000000008781c */ /* 0x000fe40003f6f008 */
[----:B------:R-:W-:Y:S01]  /*2790*/  PLOP3.LUT P4, PT, PT, PT, UP0, 0x80, 0x8 ;  /* 0x000000000008781c */ /* 0x000fe20003f8f008 */
[----:B------:R1:W-:Y:S01]  /*27a0*/  LDGSTS.E [R4+0xb000], desc[UR16][R62.64], P1 ;  /* 0x0b0000003e047fae */ /* 0x0003e200089a1010 */
[----:B------:R-:W-:Y:S02]  /*27b0*/  SEL R72, R72, RZ, P3 ;  /* 0x000000ff48487207 */ /* 0x000fe40001800000 */
[----:B------:R-:W-:Y:S02]  /*27c0*/  ISETP.NE.U32.AND P3, PT, R70, RZ, PT ;  /* 0x000000ff4600720c */ /* 0x000fe40003f65070 */
[----:B------:R-:W-:-:S02]  /*27d0*/  CS2R R70, SRZ ;  /* 0x0000000000467805 */ /* 0x000fc4000001ff00 */
[----:B------:R-:W-:Y:S01]  /*27e0*/  SEL R43, R43, RZ, P4 ;  /* 0x000000ff2b2b7207 */ /* 0x000fe20002000000 */
[----:B------:R2:W-:Y:S01]  /*27f0*/  LDGSTS.E [R4+0xb800], desc[UR16][R60.64], P2 ;  /* 0x0b8000003c047fae */ /* 0x0005e200091a1010 */
[----:B------:R-:W-:Y:S02]  /*2800*/  ISETP.GE.AND P2, PT, R97, UR4, PT ;  /* 0x0000000461007c0c */ /* 0x000fe4000bf46270 */
[----:B------:R-:W-:Y:S02]  /*2810*/  ISETP.GE.AND P1, PT, R93, UR4, PT ;  /* 0x000000045d007c0c */ /* 0x000fe4000bf26270 */
[----:B------:R-:W-:Y:S01]  /*2820*/  ISETP.NE.U32.AND P5, PT, R42, RZ, PT ;  /* 0x000000ff2a00720c */ /* 0x000fe20003fa5070 */
[----:B-1----:R-:W-:Y:S01]  /*2830*/  IMAD.U32 R63, RZ, RZ, UR13 ;  /* 0x0000000dff3f7e24 */ /* 0x002fe2000f8e00ff */
[----:B------:R-:W-:Y:S02]  /*2840*/  ISETP.NE.U32.AND P4, PT, R43, RZ, PT ;  /* 0x000000ff2b00720c */ /* 0x000fe40003f85070 */
[----:B------:R-:W-:Y:S01]  /*2850*/  SEL R42, RZ, 0x4, P2 ;  /* 0x00000004ff2a7807 */ /* 0x000fe20001000000 */
[----:B------:R1:W-:Y:S01]  /*2860*/  LDGSTS.E [R4+0xc000], desc[UR16][R58.64], P3 ;  /* 0x0c0000003a047fae */ /* 0x0003e200099a1010 */
[----:B------:R-:W-:Y:S01]  /*2870*/  PLOP3.LUT P2, PT, PT, PT, UP0, 0x80, 0x8 ;  /* 0x000000000008781c */ /* 0x000fe20003f4f008 */
[----:B--2---:R-:W-:Y:S01]  /*2880*/  IMAD.U32 R61, RZ, RZ, UR13 ;  /* 0x0000000dff3d7e24 */ /* 0x004fe2000f8e00ff */
[----:B------:R-:W-:Y:S01]  /*2890*/  SEL R43, RZ, 0x4, P1 ;  /* 0x00000004ff2b7807 */ /* 0x000fe20000800000 */
[----:B------:R-:W-:Y:S01]  /*28a0*/  IMAD.WIDE R44, R63, 0x4, R44 ;  /* 0x000000043f2c7825 */ /* 0x000fe200078e022c */
[----:B------:R-:W-:-:S02]  /*28b0*/  PLOP3.LUT P0, PT, PT, PT, UP0, 0x80, 0x8 ;  /* 0x000000000008781c */ /* 0x000fc40003f0f008 */
[----:B------:R-:W-:Y:S01]  /*28c0*/  ISETP.GE.AND P3, PT, R94, UR4, PT ;  /* 0x000000045e007c0c */ /* 0x000fe2000bf66270 */
[----:B------:R2:W-:Y:S01]  /*28d0*/  LDGSTS.E [R4+0xc800], desc[UR16][R56.64], P5 ;  /* 0x0c80000038047fae */ /* 0x0005e2000a9a1010 */
[----:B------:R-:W-:Y:S01]  /*28e0*/  ISETP.GE.AND P1, PT, R95, UR4, PT ;  /* 0x000000045f007c0c */ /* 0x000fe2000bf26270 */
[----:B------:R-:W-:Y:S01]  /*28f0*/  IMAD.WIDE R46, R61, 0x4, R46 ;  /* 0x000000043d2e7825 */ /* 0x000fe200078e022e */
[----:B------:R-:W-:Y:S02]  /*2900*/  SEL R43, R43, RZ, P2 ;  /* 0x000000ff2b2b7207 */ /* 0x000fe40001000000 */
[----:B------:R-:W-:Y:S02]  /*2910*/  ISETP.GE.AND P2, PT, R96, UR4, PT ;  /* 0x0000000460007c0c */ /* 0x000fe4000bf46270 */
[----:B------:R-:W-:Y:S02]  /*2920*/  SEL R42, R42, RZ, P0 ;  /* 0x000000ff2a2a7207 */ /* 0x000fe40000000000 */
[----:B------:R-:W-:-:S02]  /*2930*/  PLOP3.LUT P0, PT, PT, PT, UP0, 0x80, 0x8 ;  /* 0x000000000008781c */ /* 0x000fc40003f0f008 */
[----:B-1----:R-:W-:Y:S01]  /*2940*/  SEL R58, RZ, 0x4, P3 ;  /* 0x00000004ff3a7807 */ /* 0x002fe20001800000 */
[----:B--2---:R-:W-:Y:S01]  /*2950*/  IMAD.U32 R57, RZ, RZ, UR13 ;  /* 0x0000000dff397e24 */ /* 0x004fe2000f8e00ff */
[----:B------:R-:W-:Y:S02]  /*2960*/  PLOP3.LUT P3, PT, PT, PT, UP0, 0x80, 0x8 ;  /* 0x000000000008781c */ /* 0x000fe40003f6f008 */
[----:B------:R-:W-:Y:S01]  /*2970*/  SEL R59, RZ, 0x4, P1 ;  /* 0x00000004ff3b7807 */ /* 0x000fe20000800000 */
[----:B------:R-:W-:Y:S01]  /*2980*/  IMAD.WIDE R50, R57, 0x4, R50 ;  /* 0x0000000439327825 */ /* 0x000fe200078e0232 */
[----:B------:R-:W-:Y:S01]  /*2990*/  PLOP3.LUT P1, PT, PT, PT, UP0, 0x80, 0x8 ;  /* 0x000000000008781c */ /* 0x000fe20003f2f008 */
[----:B------:R-:W-:Y:S01]  /*29a0*/  UISETP.GE.AND UP0, UPT, UR5, 0x40, UPT ;  /* 0x000000400500788c */ /* 0x000fe2000bf06270 */
[----:B------:R-:W-:Y:S02]  /*29b0*/  SEL R60, RZ, 0x4, P2 ;  /* 0x00000004ff3c7807 */ /* 0x000fe40001000000 */
[----:B------:R-:W-:-:S02]  /*29c0*/  SEL R58, R58, RZ, P0 ;  /* 0x000000ff3a3a7207 */ /* 0x000fc40000000000 */
[----:B------:R-:W-:Y:S02]  /*29d0*/  ISETP.NE.U32.AND P6, PT, R72, RZ, PT ;  /* 0x000000ff4800720c */ /* 0x000fe40003fc5070 */
[----:B------:R-:W-:Y:S02]  /*29e0*/  SEL R59, R59, RZ, P3 ;  /* 0x000000ff3b3b7207 */ /* 0x000fe40001800000 */
[----:B------:R-:W-:Y:S01]  /*29f0*/  ISETP.NE.U32.AND P0, PT, R42, RZ, PT ;  /* 0x000000ff2a00720c */ /* 0x000fe20003f05070 */
[----:B------:R-:W-:Y:S01]  /*2a00*/  IMAD.U32 R42, RZ, RZ, UR6 ;  /* 0x00000006ff2a7e24 */ /* 0x000fe2000f8e00ff */
[----:B------:R-:W-:Y:S02]  /*2a10*/  SEL R60, R60, RZ, P1 ;  /* 0x000000ff3c3c7207 */ /* 0x000fe40000800000 */
[----:B------:R-:W-:Y:S01]  /*2a20*/  ISETP.NE.U32.AND P2, PT, R43, RZ, PT ;  /* 0x000000ff2b00720c */ /* 0x000fe20003f45070 */
[----:B------:R-:W-:Y:S01]  /*2a30*/  IMAD.U32 R43, RZ, RZ, UR13 ;  /* 0x0000000dff2b7e24 */ /* 0x000fe2000f8e00ff */
[----:B------:R-:W-:Y:S01]  /*2a40*/  ISETP.NE.U32.AND P1, PT, R58, RZ, PT ;  /* 0x000000ff3a00720c */ /* 0x000fe20003f25070 */
[----:B------:R-:W-:Y:S01]  /*2a50*/  IMAD.WIDE R54, R42, 0x4, R54 ;  /* 0x000000042a367825 */ /* 0x000fe200078e0236 */
[----:B------:R-:W-:Y:S01]  /*2a60*/  ISETP.NE.U32.AND P3, PT, R59, RZ, PT ;  /* 0x000000ff3b00720c */ /* 0x000fe20003f65070 */
[----:B------:R1:W-:Y:S01]  /*2a70*/  LDGSTS.E [R4+0xd000], desc[UR16][R52.64], P6 ;  /* 0x0d00000034047fae */ /* 0x0003e2000b1a1010 */
[----:B------:R-:W-:Y:S01]  /*2a80*/  ISETP.NE.U32.AND P5, PT, R60, RZ, PT ;  /* 0x000000ff3c00720c */ /* 0x000fe20003fa5070 */
[----:B------:R-:W-:-:S02]  /*2a90*/  IMAD.U32 R59, RZ, RZ, UR13 ;  /* 0x0000000dff3b7e24 */ /* 0x000fc4000f8e00ff */
[----:B------:R-:W-:-:S04]  /*2aa0*/  IMAD.WIDE R10, R43, 0x4, R10 ;  /* 0x000000042b0a7825 */ /* 0x000fc800078e020a */
[----:B------:R-:W-:Y:S01]  /*2ab0*/  IMAD.WIDE R48, R59, 0x4, R48 ;  /* 0x000000043b307825 */ /* 0x000fe200078e0230 */
[----:B------:R-:W-:Y:S03]  /*2ac0*/  LDGSTS.E [R4+0xd800], desc[UR16][R10.64], P0 ;  /* 0x0d8000000a047fae */ /* 0x000fe600081a1010 */
[C---:B------:R-:W-:Y:S01]  /*2ad0*/  IMAD.WIDE R40, R42.reuse, 0x4, R40 ;  /* 0x000000042a287825 */ /* 0x040fe200078e0228 */
[----:B------:R2:W-:Y:S01]  /*2ae0*/  LDGSTS.E [R4+0xe000], desc[UR16][R50.64], P2 ;  /* 0x0e00000032047fae */ /* 0x0005e200091a1010 */
[----:B-1----:R-:W-:Y:S02]  /*2af0*/  CS2R R52, SRZ ;  /* 0x0000000000347805 */ /* 0x002fe4000001ff00 */
[C---:B------:R-:W-:Y:S01]  /*2b00*/  IMAD.WIDE R38, R42.reuse, 0x4, R38 ;  /* 0x000000042a267825 */ /* 0x040fe200078e0226 */
[----:B------:R1:W-:Y:S03]  /*2b10*/  LDGSTS.E [R4+0xe800], desc[UR16][R48.64], P1 ;  /* 0x0e80000030047fae */ /* 0x0003e600089a1010 */
[C---:B------:R-:W-:Y:S01]  /*2b20*/  IMAD.WIDE R36, R42.reuse, 0x4, R36 ;  /* 0x000000042a247825 */ /* 0x040fe200078e0224 */
[----:B------:R3:W-:Y:S03]  /*2b30*/  LDGSTS.E [R4+0xf000], desc[UR16][R46.64], P3 ;  /* 0x0f0000002e047fae */ /* 0x0007e600099a1010 */
[----:B------:R-:W-:Y:S01]  /*2b40*/  IMAD.WIDE R34, R42, 0x4, R34 ;  /* 0x000000042a227825 */ /* 0x000fe200078e0222 */
[----:B------:R4:W-:Y:S01]  /*2b50*/  LDGSTS.E [R4+0xf800], desc[UR16][R44.64], P5 ;  /* 0x0f8000002c047fae */ /* 0x0009e2000a9a1010 */
[----:B--2---:R-:W-:-:S02]  /*2b60*/  CS2R R50, SRZ ;  /* 0x0000000000327805 */ /* 0x004fc4000001ff00 */
[C---:B------:R-:W-:Y:S01]  /*2b70*/  IMAD.WIDE R32, R42.reuse, 0x4, R32 ;  /* 0x000000042a207825 */ /* 0x040fe200078e0220 */
[----:B------:R-:W0:Y:S01]  /*2b80*/  LDGDEPBAR ;  /* 0x00000000000079af */ /* 0x000e220000000000 */
[----:B-1----:R-:W-:Y:S02]  /*2b90*/  CS2R R48, SRZ ;  /* 0x0000000000307805 */ /* 0x002fe4000001ff00 */
[C---:B------:R-:W-:Y:S01]  /*2ba0*/  IMAD.WIDE R30, R42.reuse, 0x4, R30 ;  /* 0x000000042a1e7825 */ /* 0x040fe200078e021e */
[----:B------:R1:W-:Y:S01]  /*2bb0*/  LDGSTS.E [R80+0x18000], desc[UR16][R54.64], P4 ;  /* 0x1800000036507fae */ /* 0x0003e2000a1a1010 */
[----:B---3--:R-:W-:Y:S02]  /*2bc0*/  CS2R R46, SRZ ;  /* 0x00000000002e7805 */ /* 0x008fe4000001ff00 */
[----:B------:R-:W-:Y:S01]  /*2bd0*/  IMAD.WIDE R28, R42, 0x4, R28 ;  /* 0x000000042a1c7825 */ /* 0x000fe200078e021c */
[----:B------:R-:W-:Y:S01]  /*2be0*/  LDGSTS.E [R80+0x18800], desc[UR16][R40.64], P4 ;  /* 0x1880000028507fae */ /* 0x000fe2000a1a1010 */
[----:B----4-:R-:W-:-:S02]  /*2bf0*/  CS2R R44, SRZ ;  /* 0x00000000002c7805 */ /* 0x010fc4000001ff00 */
[C---:B------:R-:W-:Y:S01]  /*2c00*/  IMAD.WIDE R26, R42.reuse, 0x4, R26 ;  /* 0x000000042a1a7825 */ /* 0x040fe200078e021a */
[----:B------:R-:W-:Y:S03]  /*2c10*/  LDGSTS.E [R80+0x19000], desc[UR16][R38.64], P4 ;  /* 0x1900000026507fae */ /* 0x000fe6000a1a1010 */
[C---:B------:R-:W-:Y:S01]  /*2c20*/  IMAD.WIDE R24, R42.reuse, 0x4, R24 ;  /* 0x000000042a187825 */ /* 0x040fe200078e0218 */
[----:B------:R-:W-:Y:S01]  /*2c30*/  LDGSTS.E [R80+0x19800], desc[UR16][R36.64], P4 ;  /* 0x1980000024507fae */ /* 0x000fe2000a1a1010 */
[----:B-1----:R-:W-:Y:S02]  /*2c40*/  CS2R R54, SRZ ;  /* 0x0000000000367805 */ /* 0x002fe4000001ff00 */
[C---:B------:R-:W-:Y:S01]  /*2c50*/  IMAD.WIDE R22, R42.reuse, 0x4, R22 ;  /* 0x000000042a167825 */ /* 0x040fe200078e0216 */
[----:B------:R1:W-:Y:S03]  /*2c60*/  LDGSTS.E [R80+0x1a000], desc[UR16][R34.64], P4 ;  /* 0x1a00000022507fae */ /* 0x0003e6000a1a1010 */
[C---:B------:R-:W-:Y:S01]  /*2c70*/  IMAD.WIDE R20, R42.reuse, 0x4, R20 ;  /* 0x000000042a147825 */ /* 0x040fe200078e0214 */
[----:B------:R2:W-:Y:S03]  /*2c80*/  LDGSTS.E [R80+0x1a800], desc[UR16][R32.64], P4 ;  /* 0x1a80000020507fae */ /* 0x0005e6000a1a1010 */
[C---:B------:R-:W-:Y:S01]  /*2c90*/  IMAD.WIDE R18, R42.reuse, 0x4, R18 ;  /* 0x000000042a127825 */ /* 0x040fe200078e0212 */
[----:B------:R-:W-:Y:S03]  /*2ca0*/  LDGSTS.E [R80+0x1b000], desc[UR16][R30.64], P4 ;  /* 0x1b0000001e507fae */ /* 0x000fe6000a1a1010 */
[----:B------:R-:W-:Y:S01]  /*2cb0*/  IMAD.WIDE R16, R42, 0x4, R16 ;  /* 0x000000042a107825 */ /* 0x000fe200078e0210 */
[----:B------:R-:W-:Y:S01]  /*2cc0*/  LDGSTS.E [R80+0x1b800], desc[UR16][R28.64], P4 ;  /* 0x1b8000001c507fae */ /* 0x000fe2000a1a1010 */
[----:B-1----:R-:W-:-:S02]  /*2cd0*/  CS2R R34, SRZ ;  /* 0x0000000000227805 */ /* 0x002fc4000001ff00 */
[C---:B------:R-:W-:Y:S01]  /*2ce0*/  IMAD.WIDE R14, R42.reuse, 0x4, R14 ;  /* 0x000000042a0e7825 */ /* 0x040fe200078e020e */
[----:B------:R1:W-:Y:S01]  /*2cf0*/  LDGSTS.E [R80+0x1c000], desc[UR16][R26.64], P4 ;  /* 0x1c0000001a507fae */ /* 0x0003e2000a1a1010 */
[----:B--2---:R-:W-:Y:S02]  /*2d00*/  CS2R R32, SRZ ;  /* 0x0000000000207805 */ /* 0x004fe4000001ff00 */
[----:B------:R-:W-:Y:S01]  /*2d10*/  IMAD.WIDE R8, R42, 0x4, R8 ;  /* 0x000000042a087825 */ /* 0x000fe200078e0208 */
[----:B------:R2:W-:Y:S04]  /*2d20*/  LDGSTS.E [R80+0x1c800], desc[UR16][R24.64], P4 ;  /* 0x1c80000018507fae */ /* 0x0005e8000a1a1010 */
[----:B------:R3:W-:Y:S04]  /*2d30*/  LDGSTS.E [R80+0x1d000], desc[UR16][R22.64], P4 ;  /* 0x1d00000016507fae */ /* 0x0007e8000a1a1010 */
[----:B------:R4:W-:Y:S01]  /*2d40*/  LDGSTS.E [R80+0x1d800], desc[UR16][R20.64], P4 ;  /* 0x1d80000014507fae */ /* 0x0009e2000a1a1010 */
[----:B-1----:R-:W-:-:S03]  /*2d50*/  CS2R R26, SRZ ;  /* 0x00000000001a7805 */ /* 0x002fc6000001ff00 */
[----:B------:R1:W-:Y:S01]  /*2d60*/  LDGSTS.E [R80+0x1e000], desc[UR16][R18.64], P4 ;  /* 0x1e00000012507fae */ /* 0x0003e2000a1a1010 */
[----:B--2---:R-:W-:-:S03]  /*2d70*/  CS2R R24, SRZ ;  /* 0x0000000000187805 */ /* 0x004fc6000001ff00 */
[----:B------:R2:W-:Y:S01]  /*2d80*/  LDGSTS.E [R80+0x1e800], desc[UR16][R16.64], P4 ;  /* 0x1e80000010507fae */ /* 0x0005e2000a1a1010 */
[----:B---3--:R-:W-:-:S03]  /*2d90*/  CS2R R22, SRZ ;  /* 0x0000000000167805 */ /* 0x008fc6000001ff00 */
[----:B------:R3:W-:Y:S01]  /*2da0*/  LDGSTS.E [R80+0x1f000], desc[UR16][R14.64], P4 ;  /* 0x1f0000000e507fae */ /* 0x0007e2000a1a1010 */
[----:B----4-:R-:W-:-:S03]  /*2db0*/  CS2R R20, SRZ ;  /* 0x0000000000147805 */ /* 0x010fc6000001ff00 */
[----:B------:R3:W-:Y:S01]  /*2dc0*/  LDGSTS.E [R80+0x1f800], desc[UR16][R8.64], P4 ;  /* 0x1f80000008507fae */ /* 0x0007e2000a1a1010 */
[----:B-1----:R-:W-:-:S03]  /*2dd0*/  CS2R R18, SRZ ;  /* 0x0000000000127805 */ /* 0x002fc6000001ff00 */
[----:B------:R-:W0:Y:S01]  /*2de0*/  LDGDEPBAR ;  /* 0x00000000000079af */ /* 0x000e220000000000 */
[----:B--2---:R-:W-:Y:S01]  /*2df0*/  CS2R R16, SRZ ;  /* 0x0000000000107805 */ /* 0x004fe2000001ff00 */
[----:B------:R-:W-:Y:S06]  /*2e00*/  BRA.U !UP0, `(.L_x_0) ;  /* 0x0000002508087547 */ /* 0x000fec000b800000 */
[----:B---3--:R-:W-:Y:S01]  /*2e10*/  IMAD R8, R96, UR10, RZ ;  /* 0x0000000a60087c24 */ /* 0x008fe2000f8e02ff */
[----:B------:R-:W-:Y:S01]  /*2e20*/  SHF.R.S32.HI R11, RZ, 0x1f, R124 ;  /* 0x0000001fff0b7819 */ /* 0x000fe2000001147c */
[----:B------:R-:W-:Y:S01]  /*2e30*/  IMAD R9, R95, UR10, RZ ;  /* 0x0000000a5f097c24 */ /* 0x000fe2000f8e02ff */
[----:B------:R-:W-:Y:S01]  /*2e40*/  USHF.R.S32.HI UR11, URZ, 0x1f, UR13 ;  /* 0x0000001fff0b7899 */ /* 0x000fe2000801140d */
[----:B------:R-:W-:Y:S01]  /*2e50*/  IMAD R4, R94, UR10, RZ ;  /* 0x0000000a5e047c24 */ /* 0x000fe2000f8e02ff */
[----:B------:R1:W-:Y:S01]  /*2e60*/  STL [R1+0xc], R8 ;  /* 0x00000c0801007387 */ /* 0x0003e20000100800 */
[----:B------:R-:W-:Y:S01]  /*2e70*/  IMAD.U32 R15, RZ, RZ, UR13 ;  /* 0x0000000dff0f7e24 */ /* 0x000fe2000f8e00ff */
[----:B------:R-:W-:Y:S01]  /*2e80*/  SHF.L.U64.HI R124, R124, 0x2, R11 ;  /* 0x000000027c7c7819 */ /* 0x000fe2000001020b */
[----:B------:R-:W-:Y:S01]  /*2e90*/  IMAD.SHL.U32 R14, R91, 0x40, RZ ;  /* 0x000000405b0e7824 */ /* 0x000fe200078e00ff */
[----:B------:R2:W-:Y:S01]  /*2ea0*/  STL [R1+0x8], R9 ;  /* 0x0000080901007387 */ /* 0x0005e20000100800 */
[----:B------:R-:W-:Y:S01]  /*2eb0*/  SHF.R.S32.HI R11, RZ, 0x1f, R122 ;  /* 0x0000001fff0b7819 */ /* 0x000fe2000001147a */
[----:B------:R-:W-:Y:S01]  /*2ec0*/  IMAD.U32 R16, RZ, RZ, UR11 ;  /* 0x0000000bff107e24 */ /* 0x000fe2000f8e00ff */
[----:B------:R-:W-:Y:S01]  /*2ed0*/  LEA R10, P0, R15, R88, 0x3 ;  /* 0x000000580f0a7211 */ /* 0x000fe200078018ff */
[----:B------:R3:W-:Y:S01]  /*2ee0*/  STL [R1+0x4], R4 ;  /* 0x0000040401007387 */ /* 0x0007e20000100800 */
[----:B------:R-:W-:Y:S01]  /*2ef0*/  SHF.L.U64.HI R122, R122, 0x2, R11 ;  /* 0x000000027a7a7819 */ /* 0x000fe2000001020b */
[----:B-1----:R-:W-:Y:S01]  /*2f00*/  IMAD R8, R93, UR10, RZ ;  /* 0x0000000a5d087c24 */ /* 0x002fe2000f8e02ff */
[----:B------:R-:W-:Y:S01]  /*2f10*/  SHF.R.S32.HI R15, RZ, 0x1f, R120 ;  /* 0x0000001fff0f7819 */ /* 0x000fe20000011478 */
[----:B------:R-:W-:Y:S01]  /*2f20*/  USHF.R.S32.HI UR12, URZ, 0x1f, UR6 ;  /* 0x0000001fff0c7899 */ /* 0x000fe20008011406 */
[----:B------:R-:W-:Y:S01]  /*2f30*/  SHF.R.S32.HI R11, RZ, 0x1f, R118 ;  /* 0x0000001fff0b7819 */ /* 0x000fe20000011476 */
[----:B------:R-:W-:Y:S01]  /*2f40*/  USHF.L.U32 UR4, UR6, 0x3, URZ ;  /* 0x0000000306047899 */ /* 0x000fe200080006ff */
[----:B------:R1:W-:Y:S01]  /*2f50*/  STL [R1], R8 ;  /* 0x0000000801007387 */ /* 0x0003e20000100800 */
[----:B--2---:R-:W-:Y:S01]  /*2f60*/  LOP3.LUT R9, R91, 0x1c, RZ, 0xc0, !PT ;  /* 0x0000001c5b097812 */ /* 0x004fe200078ec0ff */
[----:B------:R-:W-:Y:S01]  /*2f70*/  UIADD3 UR9, UPT, UPT, UR8, -0x80, URZ ;  /* 0xffffff8008097890 */ /* 0x000fe2000fffe0ff */
[----:B---3--:R-:W-:Y:S01]  /*2f80*/  SHF.R.S32.HI R4, RZ, 0x1f, R87 ;  /* 0x0000001fff047819 */ /* 0x008fe20000011457 */
[----:B------:R-:W-:Y:S01]  /*2f90*/  USHF.L.U64.HI UR8, UR6, 0x3, UR12 ;  /* 0x0000000306087899 */ /* 0x000fe2000801020c */
[----:B------:R-:W-:-:S02]  /*2fa0*/  SHF.L.U64.HI R120, R120, 0x2, R15 ;  /* 0x0000000278787819 */ /* 0x000fc4000001020f */
[----:B------:R-:W-:Y:S02]  /*2fb0*/  CS2R R48, SRZ ;  /* 0x0000000000307805 */ /* 0x000fe4000001ff00 */
[----:B------:R-:W-:Y:S02]  /*2fc0*/  SHF.L.U64.HI R87, R87, 0x2, R4 ;  /* 0x0000000257577819 */ /* 0x000fe40000010204 */
[----:B------:R-:W-:Y:S02]  /*2fd0*/  CS2R R50, SRZ ;  /* 0x0000000000327805 */ /* 0x000fe4000001ff00 */
[----:B------:R-:W-:Y:S02]  /*2fe0*/  SHF.R.S32.HI R4, RZ, 0x1f, R123 ;  /* 0x0000001fff047819 */ /* 0x000fe4000001147b */
[----:B------:R-:W-:Y:S02]  /*2ff0*/  CS2R R44, SRZ ;  /* 0x00000000002c7805 */ /* 0x000fe4000001ff00 */
[----:B-1----:R-:W-:-:S02]  /*3000*/  SHF.R.S32.HI R8, RZ, 0x1f, R121 ;  /* 0x0000001fff087819 */ /* 0x002fc40000011479 */
[----:B------:R-:W-:Y:S02]  /*3010*/  CS2R R46, SRZ ;  /* 0x00000000002e7805 */ /* 0x000fe4000001ff00 */
[----:B------:R-:W-:Y:S02]  /*3020*/  SHF.L.U64.HI R123, R123, 0x2, R4 ;  /* 0x000000027b7b7819 */ /* 0x000fe40000010204 */
[----:B------:R-:W-:Y:S02]  /*3030*/  CS2R R68, SRZ ;  /* 0x0000000000447805 */ /* 0x000fe4000001ff00 */
[----:B------:R-:W-:Y:S02]  /*3040*/  SHF.R.S32.HI R4, RZ, 0x1f, R119 ;  /* 0x0000001fff047819 */ /* 0x000fe40000011477 */
[----:B------:R-:W-:Y:S02]  /*3050*/  CS2R R70, SRZ ;  /* 0x0000000000467805 */ /* 0x000fe4000001ff00 */
[----:B------:R-:W-:-:S02]  /*3060*/  SHF.L.U64.HI R121, R121, 0x2, R8 ;  /* 0x0000000279797819 */ /* 0x000fc40000010208 */
[----:B------:R-:W-:Y:S02]  /*3070*/  CS2R R32, SRZ ;  /* 0x0000000000207805 */ /* 0x000fe4000001ff00 */
[----:B------:R-:W-:Y:S02]  /*3080*/  SHF.L.U64.HI R119, R119, 0x2, R4 ;  /* 0x0000000277777819 */ /* 0x000fe40000010204 */
[----:B------:R-:W-:Y:S02]  /*3090*/  CS2R R34, SRZ ;  /* 0x0000000000227805 */ /* 0x000fe4000001ff00 */
[----:B------:R-:W-:Y:S02]  /*30a0*/  SHF.R.S32.HI R8, RZ, 0x1f, R3 ;  /* 0x0000001fff087819 */ /* 0x000fe40000011403 */
[----:B------:R-:W-:Y:S02]  /*30b0*/  CS2R R52, SRZ ;  /* 0x0000000000347805 */ /* 0x000fe4000001ff00 */
[----:B------:R-:W-:-:S02]  /*30c0*/  LOP3.LUT R4, R91, 0x3, RZ, 0xc0, !PT ;  /* 0x000000035b047812 */ /* 0x000fc400078ec0ff */
[----:B------:R-:W-:Y:S02]  /*30d0*/  CS2R R54, SRZ ;  /* 0x0000000000367805 */ /* 0x000fe4000001ff00 */
[----:B------:R-:W-:Y:S01]  /*30e0*/  SHF.L.U64.HI R118, R118, 0x2, R11 ;  /* 0x0000000276767819 */ /* 0x000fe2000001020b */
[----:B------:R-:W-:Y:S01]  /*30f0*/  IMAD.U32 R11, RZ, RZ, UR13 ;  /* 0x0000000dff0b7e24 */ /* 0x000fe2000f8e00ff */
[----:B------:R-:W-:Y:S01]  /*3100*/  SHF.L.U64.HI R3, R3, 0x2, R8 ;  /* 0x0000000203037819 */ /* 0x000fe20000010208 */
[----:B------:R-:W-:Y:S01]  /*3110*/  IMAD R4, R4, 0x220, RZ ;  /* 0x0000022004047824 */ /* 0x000fe200078e02ff */
[C---:B------:R-:W-:Y:S01]  /*3120*/  LOP3.LUT R8, R91.reuse, 0x7, RZ, 0xc0, !PT ;  /* 0x000000075b087812 */ /* 0x040fe200078ec0ff */
[----:B------:R-:W-:Y:S01]  /*3130*/  IMAD.SHL.U32 R91, R91, 0x2, RZ ;  /* 0x000000025b5b7824 */ /* 0x000fe200078e00ff */
[----:B------:R-:W-:Y:S01]  /*3140*/  LOP3.LUT R15, R14, 0x1800, RZ, 0xc0, !PT ;  /* 0x000018000e0f7812 */ /* 0x000fe200078ec0ff */
[----:B------:R-:W-:Y:S01]  /*3150*/  USHF.L.U32 UR15, UR6, 0x2, URZ ;  /* 0x00000002060f7899 */ /* 0x000fe200080006ff */
[----:B------:R-:W-:Y:S01]  /*3160*/  LEA.HI R9, R92, R9, RZ, 0x1f ;  /* 0x000000095c097211 */ /* 0x000fe200078ff8ff */
[C---:B------:R-:W-:Y:S01]  /*3170*/  IMAD.SHL.U32 R14, R8.reuse, 0x10, RZ ;  /* 0x00000010080e7824 */ /* 0x040fe200078e00ff */
[----:B------:R-:W-:Y:S01]  /*3180*/  LEA.HI.X R11, R11, R87, R16, 0x3, P0 ;  /* 0x000000570b0b7211 */ /* 0x000fe200000f1c10 */
[----:B------:R-:W-:Y:S01]  /*3190*/  IMAD R15, R8, 0x100, R15 ;  /* 0x00000100080f7824 */ /* 0x000fe200078e020f */
[----:B------:R-:W-:Y:S01]  /*31a0*/  LOP3.LUT R4, R4, R9, RZ, 0x3c, !PT ;  /* 0x0000000904047212 */ /* 0x000fe200078e3cff */
[----:B------:R-:W-:Y:S01]  /*31b0*/  USHF.L.U64.HI UR6, UR6, 0x2, UR12 ;  /* 0x0000000206067899 */ /* 0x000fe2000801020c */
[----:B------:R-:W-:Y:S01]  /*31c0*/  SHF.R.S32.HI R17, RZ, 0x1f, R2 ;  /* 0x0000001fff117819 */ /* 0x000fe20000011402 */
[----:B------:R-:W-:Y:S01]  /*31d0*/  UMOV UR10, 0x1 ;  /* 0x00000001000a7882 */ /* 0x000fe20000000000 */
[----:B------:R-:W-:Y:S01]  /*31e0*/  SHF.R.S32.HI R16, RZ, 0x1f, R5 ;  /* 0x0000001fff107819 */ /* 0x000fe20000011405 */
[----:B------:R-:W-:Y:S01]  /*31f0*/  USHF.L.U64.HI UR11, UR13, 0x2, UR11 ;  /* 0x000000020d0b7899 */ /* 0x000fe2000801020b */
[----:B------:R-:W-:-:S02]  /*3200*/  SHF.R.S32.HI R9, RZ, 0x1f, R6 ;  /* 0x0000001fff097819 */ /* 0x000fc40000011406 */
[----:B------:R-:W-:Y:S02]  /*3210*/  SHF.R.S32.HI R8, RZ, 0x1f, R7 ;  /* 0x0000001fff087819 */ /* 0x000fe40000011407 */
[----:B------:R-:W-:Y:S02]  /*3220*/  LEA R27, P0, R2, UR4, 0x2 ;  /* 0x00000004021b7c11 */ /* 0x000fe4000f8010ff */
[----:B------:R-:W-:Y:S02]  /*3230*/  LEA R25, P1, R5, UR4, 0x2 ;  /* 0x0000000405197c11 */ /* 0x000fe4000f8210ff */
[----:B------:R-:W-:Y:S02]  /*3240*/  LEA R23, P2, R6, UR4, 0x2 ;  /* 0x0000000406177c11 */ /* 0x000fe4000f8410ff */
[----:B------:R-:W-:Y:S02]  /*3250*/  LEA R21, P3, R7, UR4, 0x2 ;  /* 0x0000000407157c11 */ /* 0x000fe4000f8610ff */
[----:B------:R-:W-:-:S02]  /*3260*/  LEA.HI.X R28, R2, UR8, R17, 0x2, P0 ;  /* 0x00000008021c7c11 */ /* 0x000fc400080f1411 */
[----:B------:R-:W-:Y:S02]  /*3270*/  LEA.HI.X R26, R5, UR8, R16, 0x2, P1 ;  /* 0x00000008051a7c11 */ /* 0x000fe400088f1410 */
[----:B------:R-:W-:Y:S02]  /*3280*/  LEA.HI.X R24, R6, UR8, R9, 0x2, P2 ;  /* 0x0000000806187c11 */ /* 0x000fe400090f1409 */
[----:B------:R-:W-:Y:S02]  /*3290*/  LEA.HI.X R22, R7, UR8, R8, 0x2, P3 ;  /* 0x0000000807167c11 */ /* 0x000fe400098f1408 */
[----:B------:R-:W-:Y:S02]  /*32a0*/  SHF.R.S32.HI R5, RZ, 0x1f, R76 ;  /* 0x0000001fff057819 */ /* 0x000fe4000001144c */
[----:B------:R-:W-:Y:S02]  /*32b0*/  SHF.R.S32.HI R2, RZ, 0x1f, R77 ;  /* 0x0000001fff027819 */ /* 0x000fe4000001144d */
[----:B------:R-:W-:-:S02]  /*32c0*/  LEA R8, P2, R76, UR4, 0x2 ;  /* 0x000000044c087c11 */ /* 0x000fc4000f8410ff */
[----:B------:R-:W-:Y:S02]  /*32d0*/  LEA R9, P3, R77, UR4, 0x2 ;  /* 0x000000044d097c11 */ /* 0x000fe4000f8610ff */
[----:B------:R-:W-:Y:S02]  /*32e0*/  SHF.R.S32.HI R7, RZ, 0x1f, R74 ;  /* 0x0000001fff077819 */ /* 0x000fe4000001144a */
[----:B------:R-:W-:Y:S02]  /*32f0*/  SHF.R.S32.HI R6, RZ, 0x1f, R75 ;  /* 0x0000001fff067819 */ /* 0x000fe4000001144b */
[----:B------:R-:W-:Y:S02]  /*3300*/  LEA R20, P0, R74, UR4, 0x2 ;  /* 0x000000044a147c11 */ /* 0x000fe4000f8010ff */
[----:B------:R-:W-:Y:S02]  /*3310*/  LEA R80, P1, R75, UR4, 0x2 ;  /* 0x000000044b507c11 */ /* 0x000fe4000f8210ff */
[----:B------:R-:W-:-:S02]  /*3320*/  LEA.HI.X R19, R76, UR8, R5, 0x2, P2 ;  /* 0x000000084c137c11 */ /* 0x000fc400090f1405 */
[----:B------:R-:W-:Y:S02]  /*3330*/  LEA.HI.X R18, R77, UR8, R2, 0x2, P3 ;  /* 0x000000084d127c11 */ /* 0x000fe400098f1402 */
[----:B------:R-:W-:Y:S02]  /*3340*/  SHF.R.S32.HI R2, RZ, 0x1f, R81 ;  /* 0x0000001fff027819 */ /* 0x000fe40000011451 */
[----:B------:R-:W-:Y:S02]  /*3350*/  LEA R90, P2, R81, UR4, 0x2 ;  /* 0x00000004515a7c11 */ /* 0x000fe4000f8410ff */
[----:B------:R-:W-:Y:S02]  /*3360*/  LEA.HI.X R74, R74, UR8, R7, 0x2, P0 ;  /* 0x000000084a4a7c11 */ /* 0x000fe400080f1407 */
[----:B------:R-:W-:Y:S02]  /*3370*/  LEA.HI.X R75, R75, UR8, R6, 0x2, P1 ;  /* 0x000000084b4b7c11 */ /* 0x000fe400088f1406 */
[----:B------:R-:W-:-:S02]  /*3380*/  SHF.R.S32.HI R5, RZ, 0x1f, R82 ;  /* 0x0000001fff057819 */ /* 0x000fc40000011452 */
[----:B------:R-:W-:Y:S02]  /*3390*/  LEA R92, P3, R82, UR4, 0x2 ;  /* 0x00000004525c7c11 */ /* 0x000fe4000f8610ff */
[----:B------:R-:W-:Y:S02]  /*33a0*/  SHF.R.S32.HI R7, RZ, 0x1f, R78 ;  /* 0x0000001fff077819 */ /* 0x000fe4000001144e */
[----:B------:R-:W-:Y:S02]  /*33b0*/  SHF.R.S32.HI R6, RZ, 0x1f, R79 ;  /* 0x0000001fff067819 */ /* 0x000fe4000001144f */
[----:B------:R-:W-:Y:S02]  /*33c0*/  LEA R16, P0, R78, UR4, 0x2 ;  /* 0x000000044e107c11 */ /* 0x000fe4000f8010ff */
[----:B------:R-:W-:Y:S02]  /*33d0*/  LEA R88, P1, R79, UR4, 0x2 ;  /* 0x000000044f587c11 */ /* 0x000fe4000f8210ff */
[----:B------:R-:W-:-:S02]  /*33e0*/  LOP3.LUT R14, R14, 0x30, R91, 0x78, !PT ;  /* 0x000000300e0e7812 */ /* 0x000fc400078e785b */
[----:B------:R-:W-:Y:S02]  /*33f0*/  LEA.HI.X R89, R81, UR8, R2, 0x2, P2 ;  /* 0x0000000851597c11 */ /* 0x000fe400090f1402 */
[----:B------:R-:W-:Y:S02]  /*3400*/  LEA.HI.X R91, R82, UR8, R5, 0x2, P3 ;  /* 0x00000008525b7c11 */ /* 0x000fe400098f1405 */
[----:B------:R-:W-:Y:S02]  /*3410*/  SHF.R.S32.HI R2, RZ, 0x1f, R85 ;  /* 0x0000001fff027819 */ /* 0x000fe40000011455 */
[----:B------:R-:W-:Y:S02]  /*3420*/  LEA R98, P2, R85, UR4, 0x2 ;  /* 0x0000000455627c11 */ /* 0x000fe4000f8410ff */
[----:B------:R-:W-:Y:S02]  /*3430*/  LEA.HI.X R17, R78, UR8, R7, 0x2, P0 ;  /* 0x000000084e117c11 */ /* 0x000fe400080f1407 */
[----:B------:R-:W-:-:S02]  /*3440*/  LEA.HI.X R87, R79, UR8, R6, 0x2, P1 ;  /* 0x000000084f577c11 */ /* 0x000fc400088f1406 */
[----:B------:R-:W-:Y:S02]  /*3450*/  SHF.R.S32.HI R5, RZ, 0x1f, R86 ;  /* 0x0000001fff057819 */ /* 0x000fe40000011456 */
[----:B------:R-:W-:Y:S02]  /*3460*/  LEA R100, P3, R86, UR4, 0x2 ;  /* 0x0000000456647c11 */ /* 0x000fe4000f8610ff */
[----:B------:R-:W-:Y:S02]  /*3470*/  SHF.R.S32.HI R6, RZ, 0x1f, R83 ;  /* 0x0000001fff067819 */ /* 0x000fe40000011453 */
[----:B------:R-:W-:Y:S02]  /*3480*/  SHF.R.S32.HI R7, RZ, 0x1f, R84 ;  /* 0x0000001fff077819 */ /* 0x000fe40000011454 */
[----:B------:R-:W-:Y:S02]  /*3490*/  LEA R94, P0, R83, UR4, 0x2 ;  /* 0x00000004535e7c11 */ /* 0x000fe4000f8010ff */
[----:B------:R-:W-:Y:S01]  /*34a0*/  LEA R96, P1, R84, UR4, 0x2 ;  /* 0x0000000454607c11 */ /* 0x000fe2000f8210ff */
[----:B------:R-:W-:Y:S01]  /*34b0*/  UMOV UR4, URZ ;  /* 0x000000ff00047c82 */ /* 0x000fe20008000000 */
[----:B------:R-:W-:-:S02]  /*34c0*/  LEA.HI.X R97, R85, UR8, R2, 0x2, P2 ;  /* 0x0000000855617c11 */ /* 0x000fc400090f1402 */
[----:B------:R-:W-:Y:S01]  /*34d0*/  LEA.HI.X R99, R86, UR8, R5, 0x2, P3 ;  /* 0x0000000856637c11 */ /* 0x000fe200098f1405 */
[----:B------:R-:W-:Y:S01]  /*34e0*/  IMAD.IADD R5, R15, 0x1, R14 ;  /* 0x000000010f057824 */ /* 0x000fe200078e020e */
[----:B------:R-:W-:Y:S02]  /*34f0*/  IADD3 R2, P2, PT, R27, UR22, RZ ;  /* 0x000000161b027c10 */ /* 0x000fe4000ff5e0ff */
[----:B------:R-:W-:Y:S02]  /*3500*/  LEA.HI.X R93, R83, UR8, R6, 0x2, P0 ;  /* 0x00000008535d7c11 */ /* 0x000fe400080f1406 */
[----:B------:R-:W-:Y:S01]  /*3510*/  LEA.HI.X R95, R84, UR8, R7, 0x2, P1 ;  /* 0x00000008545f7c11 */ /* 0x000fe200088f1407 */
[----:B------:R-:W-:Y:S01]  /*3520*/  USHF.R.S32.HI UR8, URZ, 0x1f, UR5 ;  /* 0x0000001fff087899 */ /* 0x000fe20008011405 */
[----:B------:R-:W-:Y:S02]  /*3530*/  IADD3 R14, P1, PT, R23, UR22, RZ ;  /* 0x00000016170e7c10 */ /* 0x000fe4000ff3e0ff */
[----:B------:R-:W-:Y:S01]  /*3540*/  IADD3 R76, P0, PT, R21, UR22, RZ ;  /* 0x00000016154c7c10 */ /* 0x000fe2000ff1e0ff */
[----:B------:R-:W-:Y:S01]  /*3550*/  ULEA.HI UR8, UR8, UR5, URZ, 0x6 ;  /* 0x0000000508087291 */ /* 0x000fe2000f8f30ff */
[----:B------:R-:W-:-:S02]  /*3560*/  IADD3 R78, P4, PT, R20, UR22, RZ ;  /* 0x00000016144e7c10 */ /* 0x000fc4000ff9e0ff */
[----:B------:R-:W-:Y:S01]  /*3570*/  IADD3.X R7, PT, PT, R28, UR23, RZ, P2, !PT ;  /* 0x000000171c077c10 */ /* 0x000fe200097fe4ff */
[----:B------:R-:W-:Y:S01]  /*3580*/  USHF.R.S32.HI UR8, URZ, 0x6, UR8 ;  /* 0x00000006ff087899 */ /* 0x000fe20008011408 */
[----:B------:R-:W-:Y:S01]  /*3590*/  IADD3 R84, P2, PT, R9, UR22, RZ ;  /* 0x0000001609547c10 */ /* 0x000fe2000ff5e0ff */
[----:B------:R-:W-:Y:S01]  /*35a0*/  UMOV UR5, 0xffffffff ;  /* 0xffffffff00057882 */ /* 0x000fe20000000000 */
[----:B------:R-:W-:Y:S01]  /*35b0*/  IADD3.X R9, PT, PT, R24, UR23, RZ, P1, !PT ;  /* 0x0000001718097c10 */ /* 0x000fe20008ffe4ff */
[----:B------:R-:W-:Y:S01]  /*35c0*/  UIADD3 UR12, UPT, UPT, UR8, -0x2, URZ ;  /* 0xfffffffe080c7890 */ /* 0x000fe2000fffe0ff */
[----:B------:R-:W-:Y:S02]  /*35d0*/  IADD3.X R15, PT, PT, R22, UR23, RZ, P0, !PT ;  /* 0x00000017160f7c10 */ /* 0x000fe400087fe4ff */
[----:B------:R-:W-:Y:S02]  /*35e0*/  IADD3.X R77, PT, PT, R74, UR23, RZ, P4, !PT ;  /* 0x000000174a4d7c10 */ /* 0x000fe4000a7fe4ff */
[----:B------:R-:W-:-:S02]  /*35f0*/  IADD3 R80, P5, PT, R80, UR22, RZ ;  /* 0x0000001650507c10 */ /* 0x000fc4000ffbe0ff */
[----:B------:R-:W-:Y:S02]  /*3600*/  IADD3 R82, P3, PT, R8, UR22, RZ ;  /* 0x0000001608527c10 */ /* 0x000fe4000ff7e0ff */
[----:B------:R-:W-:Y:S02]  /*3610*/  IADD3 R86, P1, PT, R16, UR22, RZ ;  /* 0x0000001610567c10 */ /* 0x000fe4000ff3e0ff */
[----:B------:R-:W-:Y:S02]  /*3620*/  IADD3 R88, P0, PT, R88, UR22, RZ ;  /* 0x0000001658587c10 */ /* 0x000fe4000ff1e0ff */
[----:B------:R-:W-:Y:S02]  /*3630*/  IADD3 R90, P4, PT, R90, UR22, RZ ;  /* 0x000000165a5a7c10 */ /* 0x000fe4000ff9e0ff */
[----:B------:R-:W-:Y:S02]  /*3640*/  SHF.R.S32.HI R23, RZ, 0x1f, R106 ;  /* 0x0000001fff177819 */ /* 0x000fe4000001146a */
[----:B------:R-:W-:-:S02]  /*3650*/  SHF.R.S32.HI R21, RZ, 0x1f, R104 ;  /* 0x0000001fff157819 */ /* 0x000fc40000011468 */
[----:B------:R-:W-:Y:S02]  /*3660*/  IADD3 R6, P6, PT, R25, UR22, RZ ;  /* 0x0000001619067c10 */ /* 0x000fe4000ffde0ff */
[----:B------:R-:W-:Y:S02]  /*3670*/  CS2R R24, SRZ ;  /* 0x0000000000187805 */ /* 0x000fe4000001ff00 */
[----:B------:R-:W-:Y:S02]  /*3680*/  IADD3.X R79, PT, PT, R75, UR23, RZ, P5, !PT ;  /* 0x000000174b4f7c10 */ /* 0x000fe4000affe4ff */
[----:B------:R-:W-:Y:S02]  /*3690*/  IADD3.X R81, PT, PT, R19, UR23, RZ, P3, !PT ;  /* 0x0000001713517c10 */ /* 0x000fe40009ffe4ff */
[----:B------:R-:W-:Y:S02]  /*36a0*/  IADD3.X R83, PT, PT, R18, UR23, RZ, P2, !PT ;  /* 0x0000001712537c10 */ /* 0x000fe400097fe4ff */
[----:B------:R-:W-:-:S02]  /*36b0*/  CS2R R18, SRZ ;  /* 0x0000000000127805 */ /* 0x000fc4000001ff00 */
[----:B------:R-:W-:Y:S02]  /*36c0*/  IADD3.X R85, PT, PT, R17, UR23, RZ, P1, !PT ;  /* 0x0000001711557c10 */ /* 0x000fe40008ffe4ff */
[----:B------:R-:W-:Y:S02]  /*36d0*/  CS2R R16, SRZ ;  /* 0x0000000000107805 */ /* 0x000fe4000001ff00 */
[----:B------:R-:W-:Y:S02]  /*36e0*/  IADD3.X R87, PT, PT, R87, UR23, RZ, P0, !PT ;  /* 0x0000001757577c10 */ /* 0x000fe400087fe4ff */
[----:B------:R-:W-:Y:S02]  /*36f0*/  IADD3.X R89, PT, PT, R89, UR23, RZ, P4, !PT ;  /* 0x0000001759597c10 */ /* 0x000fe4000a7fe4ff */
[----:B------:R-:W-:Y:S02]  /*3700*/  SHF.R.S32.HI R28, RZ, 0x1f, R105 ;  /* 0x0000001fff1c7819 */ /* 0x000fe40000011469 */
[----:B------:R-:W-:-:S02]  /*3710*/  SHF.R.S32.HI R22, RZ, 0x1f, R117 ;  /* 0x0000001fff167819 */ /* 0x000fc40000011475 */
[----:B------:R-:W-:Y:S02]  /*3720*/  IADD3 R92, P5, PT, R92, UR22, RZ ;  /* 0x000000165c5c7c10 */ /* 0x000fe4000ffbe0ff */
[----:B------:R-:W-:Y:S02]  /*3730*/  IADD3 R94, P3, PT, R94, UR22, RZ ;  /* 0x000000165e5e7c10 */ /* 0x000fe4000ff7e0ff */
[----:B------:R-:W-:Y:S02]  /*3740*/  IADD3 R96, P2, PT, R96, UR22, RZ ;  /* 0x0000001660607c10 */ /* 0x000fe4000ff5e0ff */
[----:B------:R-:W-:Y:S02]  /*3750*/  IADD3 R98, P1, PT, R98, UR22, RZ ;  /* 0x0000001662627c10 */ /* 0x000fe4000ff3e0ff */
[----:B------:R-:W-:Y:S02]  /*3760*/  IADD3 R100, P0, PT, R100, UR22, RZ ;  /* 0x0000001664647c10 */ /* 0x000fe4000ff1e0ff */
[----:B------:R-:W-:-:S02]  /*3770*/  IADD3 R10, P4, PT, R10, UR20, RZ ;  /* 0x000000140a0a7c10 */ /* 0x000fc4000ff9e0ff */
[----:B------:R-:W-:Y:S02]  /*3780*/  SHF.R.S32.HI R30, RZ, 0x1f, R103 ;  /* 0x0000001fff1e7819 */ /* 0x000fe40000011467 */
[----:B------:R-:W-:Y:S02]  /*3790*/  SHF.L.U64.HI R29, R106, 0x2, R23 ;  /* 0x000000026a1d7819 */ /* 0x000fe40000010217 */
[----:B------:R-:W-:Y:S02]  /*37a0*/  SHF.L.U64.HI R23, R104, 0x2, R21 ;  /* 0x0000000268177819 */ /* 0x000fe40000010215 */
[----:B------:R-:W-:Y:S02]  /*37b0*/  IADD3.X R8, PT, PT, R26, UR23, RZ, P6, !PT ;  /* 0x000000171a087c10 */ /* 0x000fe4000b7fe4ff */
[----:B------:R-:W-:Y:S02]  /*37c0*/  CS2R R26, SRZ ;  /* 0x00000000001a7805 */ /* 0x000fe4000001ff00 */
[----:B------:R-:W-:-:S02]  /*37d0*/  SHF.L.U64.HI R21, R105, 0x2, R28 ;  /* 0x0000000269157819 */ /* 0x000fc4000001021c */
[----:B------:R-:W-:Y:S02]  /*37e0*/  CS2R R20, SRZ ;  /* 0x0000000000147805 */ /* 0x000fe4000001ff00 */
[----:B------:R-:W-:Y:S02]  /*37f0*/  SHF.L.U64.HI R22, R117, 0x2, R22 ;  /* 0x0000000275167819 */ /* 0x000fe40000010216 */
[----:B------:R-:W-:Y:S02]  /*3800*/  CS2R R22, SRZ ;  /* 0x0000000000167805 */ /* 0x000fe4000001ff00 */
[----:B------:R-:W-:Y:S02]  /*3810*/  IADD3.X R91, PT, PT, R91, UR23, RZ, P5, !PT ;  /* 0x000000175b5b7c10 */ /* 0x000fe4000affe4ff */
[----:B------:R-:W-:Y:S02]  /*3820*/  IADD3.X R93, PT, PT, R93, UR23, RZ, P3, !PT ;  /* 0x000000175d5d7c10 */ /* 0x000fe40009ffe4ff */
[----:B------:R-:W-:-:S02]  /*3830*/  IADD3.X R95, PT, PT, R95, UR23, RZ, P2, !PT ;  /* 0x000000175f5f7c10 */ /* 0x000fc400097fe4ff */
[----:B------:R-:W-:Y:S02]  /*3840*/  IADD3.X R97, PT, PT, R97, UR23, RZ, P1, !PT ;  /* 0x0000001761617c10 */ /* 0x000fe40008ffe4ff */
[----:B------:R-:W-:Y:S02]  /*3850*/  IADD3.X R99, PT, PT, R99, UR23, RZ, P0, !PT ;  /* 0x0000001763637c10 */ /* 0x000fe400087fe4ff */
[----:B------:R-:W-:Y:S02]  /*3860*/  IADD3.X R11, PT, PT, R11, UR21, RZ, P4, !PT ;  /* 0x000000150b0b7c10 */ /* 0x000fe4000a7fe4ff */
[----:B------:R-:W-:Y:S02]  /*3870*/  SHF.L.U64.HI R125, R103, 0x2, R30 ;  /* 0x00000002677d7819 */ /* 0x000fe4000001021e */
[----:B------:R-:W-:Y:S02]  /*3880*/  LOP3.LUT R107, R4, 0x20, RZ, 0x3c, !PT ;  /* 0x00000020046b7812 */ /* 0x000fe400078e3cff */
[----:B------:R-:W-:-:S07]  /*3890*/  LOP3.LUT R28, R5, 0x40, RZ, 0x3c, !PT ;  /* 0x00000040051c7812 */ /* 0x000fce00078e3cff */
.L_x_1:
[----:B------:R-:W-:-:S04]  /*38a0*/  DEPBAR.LE SB0, 0x2 ;  /* 0x000080800000791a */ /* 0x000fc80000000000 */
[----:B------:R-:W-:Y:S01]  /*38b0*/  UIADD3 UR5, UPT, UPT, UR5, 0x1, URZ ;  /* 0x0000000105057890 */ /* 0x000fe2000fffe0ff */
[----:B------:R-:W-:Y:S01]  /*38c0*/  LOP3.LUT R72, R5, 0x40, RZ, 0x3c, !PT ;  /* 0x0000004005487812 */ /* 0x000fe200078e3cff */
[----:B------:R-:W-:Y:S01]  /*38d0*/  UISETP.GE.AND UP1, UPT, UR4, UR12, UPT ;  /* 0x0000000c0400728c */ /* 0x000fe2000bf26270 */
[----:B------:R-:W-:Y:S01]  /*38e0*/  BAR.SYNC.DEFER_BLOCKING 0x0 ;  /* 0x0000000000007b1d */ /* 0x000fe20000010000 */
[----:B------:R-:W-:Y:S01]  /*38f0*/  UISETP.GT.AND UP0, UPT, UR5, 0x1, UPT ;  /* 0x000000010500788c */ /* 0x000fe2000bf04270 */
[----:B------:R-:W-:Y:S01]  /*3900*/  ISETP.GE.AND P0, PT, R101, UR9, PT ;  /* 0x0000000965007c0c */ /* 0x000fe2000bf06270 */
[----:B------:R-:W-:Y:S02]  /*3910*/  UIADD3 UR10, UPT, UPT, UR10, 0x1, URZ ;  /* 0x000000010a0a7890 */ /* 0x000fe4000fffe0ff */
[----:B------:R-:W-:Y:S01]  /*3920*/  USEL UR5, UR5, URZ, !UP0 ;  /* 0x000000ff05057287 */ /* 0x000fe2000c000000 */
[----:B------:R-:W-:Y:S01]  /*3930*/  PLOP3.LUT P1, PT, PT, PT, UP1, 0x40, 0x4 ;  /* 0x000000000004781c */ /* 0x000fe20003f2e818 */
[----:B------:R-:W-:Y:S01]  /*3940*/  UISETP.GT.AND UP0, UPT, UR10, 0x1, UPT ;  /* 0x000000010a00788c */ /* 0x000fe2000bf04270 */
[----:B------:R-:W-:Y:S01]  /*3950*/  PLOP3.LUT P5, PT, PT, PT, UP1, 0x40, 0x4 ;  /* 0x000000000004781c */ /* 0x000fe20003fae818 */
[----:B------:R-:W-:Y:S01]  /*3960*/  ULEA UR14, UR5, UR7, 0xf ;  /* 0x00000007050e7291 */ /* 0x000fe2000f8e78ff */
[----:B------:R-:W-:Y:S01]  /*3970*/  PLOP3.LUT P6, PT, PT, PT, UP1, 0x40, 0x4 ;  /* 0x000000000004781c */ /* 0x000fe20003fce818 */
[----:B------:R-:W-:-:S07]  /*3980*/  USEL UR10, UR10, URZ, !UP0 ;  /* 0x000000ff0a0a7287 */ /* 0x000fce000c000000 */
[----:B------:R-:W-:Y:S04]  /*3990*/  LDS R64, [R4+UR14+0x100] ;  /* 0x0001000e04407984 */ /* 0x000fe80008000800 */
[----:B------:R-:W-:Y:S04]  /*39a0*/  LDS R66, [R4+UR14+0x900] ;  /* 0x0009000e04427984 */ /* 0x000fe80008000800 */
[----:B------:R-:W-:Y:S04]  /*39b0*/  LDS R65, [R107+UR14+0x100] ;  /* 0x0001000e6b417984 */ /* 0x000fe80008000800 */
[----:B------:R-:W-:Y:S04]  /*39c0*/  LDS R67, [R107+UR14+0x900] ;  /* 0x0009000e6b437984 */ /* 0x000fe80008000800 */
[----:B------:R-:W1:Y:S04]  /*39d0*/  LDSM.16.M88.4 R40, [R5+UR14+0x10000] ;  /* 0x0100000e0528783b */ /* 0x000e680008000200 */
[----:B------:R-:W-:Y:S04]  /*39e0*/  LDS R60, [R4+UR14] ;  /* 0x0000000e043c7984 */ /* 0x000fe80008000800 */
[----:B------:R-:W-:Y:S04]  /*39f0*/  LDS R62, [R4+UR14+0x800] ;  /* 0x0008000e043e7984 */ /* 0x000fe80008000800 */
[----:B------:R-:W-:Y:S04]  /*3a00*/  LDS R61, [R107+UR14] ;  /* 0x0000000e6b3d7984 */ /* 0x000fe80008000800 */
[----:B------:R-:W2:Y:S04]  /*3a10*/  LDS R63, [R107+UR14+0x800] ;  /* 0x0008000e6b3f7984 */ /* 0x000ea80008000800 */
[----:B------:R-:W3:Y:S04]  /*3a20*/  LDSM.16.M88.4 R36, [R5+UR14+0x14000] ;  /* 0x0140000e0524783b */ /* 0x000ee80008000200 */
[----:B------:R-:W-:Y:S04]  /*3a30*/  LDSM.16.M88.4 R56, [R5+UR14+0x16000] ;  /* 0x0160000e0538783b */ /* 0x000fe80008000200 */
[----:B------:R-:W-:Y:S04]  /*3a40*/  LDS R74, [R4+UR14+0x7900] ;  /* 0x0079000e044a7984 */ /* 0x000fe80008000800 */
[----:B------:R-:W-:Y:S04]  /*3a50*/  LDS R73, [R107+UR14+0x7100] ;  /* 0x0071000e6b497984 */ /* 0x000fe80008000800 */
[----:B------:R-:W-:Y:S01]  /*3a60*/  LDS R75, [R107+UR14+0x7900] ;  /* 0x0079000e6b4b7984 */ /* 0x000fe20008000800 */
[-C--:B-1----:R-:W-:Y:S03]  /*3a70*/  HMMA.1688.F32.TF32 R28, R64, R40.reuse, R32 ;  /* 0x00000028401c723c */ /* 0x082fe60000081020 */
[----:B------:R-:W1:Y:S05]  /*3a80*/  LDSM.16.M88.4 R32, [R5+UR14+0x12000] ;  /* 0x0120000e0520783b */ /* 0x000e6a0008000200 */
[C---:B--2---:R-:W-:Y:S08]  /*3a90*/  HMMA.1688.F32.TF32 R48, R60.reuse, R40, R48 ;  /* 0x000000283c30723c */ /* 0x044ff00000081030 */
[-C--:B---3--:R-:W-:Y:S08]  /*3aa0*/  HMMA.1688.F32.TF32 R68, R60, R36.reuse, R68 ;  /* 0x000000243c44723c */ /* 0x088ff00000081044 */
[----:B------:R-:W-:Y:S08]  /*3ab0*/  HMMA.1688.F32.TF32 R20, R64, R36, R20 ;  /* 0x000000244014723c */ /* 0x000ff00000081014 */
[C---:B-1----:R-:W-:Y:S08]  /*3ac0*/  HMMA.1688.F32.TF32 R44, R60.reuse, R32, R44 ;  /* 0x000000203c2c723c */ /* 0x042ff0000008102c */
[-C--:B------:R-:W-:Y:S08]  /*3ad0*/  HMMA.1688.F32.TF32 R60, R60, R56.reuse, R16 ;  /* 0x000000383c3c723c */ /* 0x080ff00000081010 */
[C---:B------:R-:W-:Y:S01]  /*3ae0*/  HMMA.1688.F32.TF32 R16, R64.reuse, R56, R52 ;  /* 0x000000384010723c */ /* 0x040fe20000081034 */
[----:B------:R-:W-:Y:S04]  /*3af0*/  LDS R52, [R4+UR14+0x1000] ;  /* 0x0010000e04347984 */ /* 0x000fe80008000800 */
[----:B------:R-:W-:Y:S03]  /*3b00*/  LDS R54, [R4+UR14+0x1800] ;  /* 0x0018000e04367984 */ /* 0x000fe60008000800 */
[----:B------:R-:W-:Y:S01]  /*3b10*/  HMMA.1688.F32.TF32 R24, R64, R32, R24 ;  /* 0x000000204018723c */ /* 0x000fe20000081018 */
[----:B------:R-:W-:Y:S04]  /*3b20*/  LDS R53, [R107+UR14+0x1000] ;  /* 0x0010000e6b357984 */ /* 0x000fe80008000800 */
[----:B------:R-:W1:Y:S04]  /*3b30*/  LDS R55, [R107+UR14+0x1800] ;  /* 0x0018000e6b377984 */ /* 0x000e680008000800 */
[----:B------:R-:W-:Y:S04]  /*3b40*/  LDS R64, [R4+UR14+0x2100] ;  /* 0x0021000e04407984 */ /* 0x000fe80008000800 */
[----:B------:R-:W-:Y:S04]  /*3b50*/  LDS R66, [R4+UR14+0x2900] ;  /* 0x0029000e04427984 */ /* 0x000fe80008000800 */
[----:B------:R-:W-:Y:S04]  /*3b60*/  LDS R65, [R107+UR14+0x2100] ;  /* 0x0021000e6b417984 */ /* 0x000fe80008000800 */
[----:B------:R-:W-:Y:S01]  /*3b70*/  LDS R67, [R107+UR14+0x2900] ;  /* 0x0029000e6b437984 */ /* 0x000fe20008000800 */
[C---:B-1----:R-:W-:Y:S08]  /*3b80*/  HMMA.1688.F32.TF32 R48, R52.reuse, R42, R48 ;  /* 0x0000002a3430723c */ /* 0x042ff00000081030 */
[C---:B------:R-:W-:Y:S08]  /*3b90*/  HMMA.1688.F32.TF32 R44, R52.reuse, R34, R44 ;  /* 0x00000022342c723c */ /* 0x040ff0000008102c */
[C---:B------:R-:W-:Y:S08]  /*3ba0*/  HMMA.1688.F32.TF32 R68, R52.reuse, R38, R68 ;  /* 0x000000263444723c */ /* 0x040ff00000081044 */
[----:B------:R-:W-:Y:S01]  /*3bb0*/  HMMA.1688.F32.TF32 R52, R52, R58, R60 ;  /* 0x0000003a3434723c */ /* 0x000fe2000008103c */
[----:B------:R-:W-:Y:S04]  /*3bc0*/  LDS R60, [R4+UR14+0x1100] ;  /* 0x0011000e043c7984 */ /* 0x000fe80008000800 */
[----:B------:R-:W-:Y:S04]  /*3bd0*/  LDS R62, [R4+UR14+0x1900] ;  /* 0x0019000e043e7984 */ /* 0x000fe80008000800 */
[----:B------:R-:W-:Y:S04]  /*3be0*/  LDS R61, [R107+UR14+0x1100] ;  /* 0x0011000e6b3d7984 */ /* 0x000fe80008000800 */
[----:B------:R-:W1:Y:S02]  /*3bf0*/  LDS R63, [R107+UR14+0x1900] ;  /* 0x0019000e6b3f7984 */ /* 0x000e640008000800 */
[C---:B-1----:R-:W-:Y:S02]  /*3c00*/  HMMA.1688.F32.TF32 R40, R60.reuse, R42, R28 ;  /* 0x0000002a3c28723c */ /* 0x042fe4000008101c */
[----:B------:R-:W1:Y:S06]  /*3c10*/  LDSM.16.M88.4 R28, [R72+UR14+0x14000] ;  /* 0x0140000e481c783b */ /* 0x000e6c0008000200 */
[C---:B------:R-:W-:Y:S01]  /*3c20*/  HMMA.1688.F32.TF32 R32, R60.reuse, R34, R24 ;  /* 0x000000223c20723c */ /* 0x040fe20000081018 */
[----:B------:R-:W2:Y:S07]  /*3c30*/  LDSM.16.M88.4 R24, [R72+UR14+0x16000] ;  /* 0x0160000e4818783b */ /* 0x000eae0008000200 */
[C---:B------:R-:W-:Y:S01]  /*3c40*/  HMMA.1688.F32.TF32 R36, R60.reuse, R38, R20 ;  /* 0x000000263c24723c */ /* 0x040fe20000081014 */
[----:B------:R-:W3:Y:S07]  /*3c50*/  LDSM.16.M88.4 R20, [R72+UR14+0x12000] ;  /* 0x0120000e4814783b */ /* 0x000eee0008000200 */
[----:B------:R-:W-:Y:S01]  /*3c60*/  HMMA.1688.F32.TF32 R56, R60, R58, R16 ;  /* 0x0000003a3c38723c */ /* 0x000fe20000081010 */
[----:B------:R-:W-:Y:S04]  /*3c70*/  LDS R60, [R4+UR14+0x2000] ;  /* 0x0020000e043c7984 */ /* 0x000fe80008000800 */
[----:B------:R-:W-:Y:S04]  /*3c80*/  LDS R62, [R4+UR14+0x2800] ;  /* 0x0028000e043e7984 */ /* 0x000fe80008000800 */
[----:B------:R-:W-:Y:S04]  /*3c90*/  LDS R61, [R107+UR14+0x2000] ;  /* 0x0020000e6b3d7984 */ /* 0x000fe80008000800 */
[----:B------:R-:W4:Y:S04]  /*3ca0*/  LDS R63, [R107+UR14+0x2800] ;  /* 0x0028000e6b3f7984 */ /* 0x000f280008000800 */
[----:B------:R-:W5:Y:S01]  /*3cb0*/  LDSM.16.M88.4 R16, [R72+UR14+0x10000] ;  /* 0x0100000e4810783b */ /* 0x000f620008000200 */
[C---:B-1----:R-:W-:Y:S08]  /*3cc0*/  HMMA.1688.F32.TF32 R36, R64.reuse, R28, R36 ;  /* 0x0000001c4024723c */ /* 0x042ff00000081024 */
[C---:B--2---:R-:W-:Y:S08]  /*3cd0*/  HMMA.1688.F32.TF32 R56, R64.reuse, R24, R56 ;  /* 0x000000184038723c */ /* 0x044ff00000081038 */
[-C--:B---3--:R-:W-:Y:S08]  /*3ce0*/  HMMA.1688.F32.TF32 R32, R64, R20.reuse, R32 ;  /* 0x000000144020723c */ /* 0x088ff00000081020 */
[C---:B----4-:R-:W-:Y:S01]  /*3cf0*/  HMMA.1688.F32.TF32 R44, R60.reuse, R20, R44 ;  /* 0x000000143c2c723c */ /* 0x050fe2000008102c */
[----:B------:R-:W-:Y:S04]  /*3d00*/  LDS R20, [R4+UR14+0x4100] ;  /* 0x0041000e04147984 */ /* 0x000fe80008000800 */
[----:B------:R-:W-:Y:S03]  /*3d10*/  LDS R21, [R107+UR14+0x4100] ;  /* 0x0041000e6b157984 */ /* 0x000fe60008000800 */
[C---:B-----5:R-:W-:Y:S08]  /*3d20*/  HMMA.1688.F32.TF32 R48, R60.reuse, R16, R48 ;  /* 0x000000103c30723c */ /* 0x060ff00000081030 */
[C---:B------:R-:W-:Y:S08]  /*3d30*/  HMMA.1688.F32.TF32 R68, R60.reuse, R28, R68 ;  /* 0x0000001c3c44723c */ /* 0x040ff00000081044 */
[----:B------:R-:W-:Y:S01]  /*3d40*/  HMMA.1688.F32.TF32 R52, R60, R24, R52 ;  /* 0x000000183c34723c */ /* 0x000fe20000081034 */
[----:B------:R-:W-:Y:S04]  /*3d50*/  LDS R60, [R4+UR14+0x3000] ;  /* 0x0030000e043c7984 */ /* 0x000fe80008000800 */
[----:B------:R-:W-:Y:S03]  /*3d60*/  LDS R62, [R4+UR14+0x3800] ;  /* 0x0038000e043e7984 */ /* 0x000fe60008000800 */
[----:B------:R-:W-:Y:S01]  /*3d70*/  HMMA.1688.F32.TF32 R40, R64, R16, R40 ;  /* 0x000000104028723c */ /* 0x000fe20000081028 */
[----:B------:R-:W-:Y:S04]  /*3d80*/  LDS R61, [R107+UR14+0x3000] ;  /* 0x0030000e6b3d7984 */ /* 0x000fe80008000800 */
[----:B------:R-:W1:Y:S04]  /*3d90*/  LDS R63, [R107+UR14+0x3800] ;  /* 0x0038000e6b3f7984 */ /* 0x000e680008000800 */
        /* <DEDUP_REMOVED lines=11> */
[----:B------:R-:W-:Y:S04]  /*3e50*/  LDS R22, [R4+UR14+0x4900] ;  /* 0x0049000e04167984 */ /* 0x000fe80008000800 */
[----:B------:R-:W-:Y:S02]  /*3e60*/  LDS R23, [R107+UR14+0x4900] ;  /* 0x0049000e6b177984 */ /* 0x000fe40008000800 */
[C---:B------:R-:W-:Y:S02]  /*3e70*/  HMMA.1688.F32.TF32 R36, R60.reuse, R30, R36 ;  /* 0x0000001e3c24723c */ /* 0x040fe40000081024 */
[----:B------:R-:W1:Y:S06]  /*3e80*/  LDSM.16.M88.4 R28, [R5+UR14+0x12080] ;  /* 0x0120800e051c783b */ /* 0x000e6c0008000200 */
[C---:B------:R-:W-:Y:S01]  /*3e90*/  HMMA.1688.F32.TF32 R40, R60.reuse, R18, R40 ;  /* 0x000000123c28723c */ /* 0x040fe20000081028 */
[----:B------:R-:W2:Y:S07]  /*3ea0*/  LDSM.16.M88.4 R16, [R5+UR14+0x10080] ;  /* 0x0100800e0510783b */ /* 0x000eae0008000200 */
[----:B------:R-:W-:Y:S01]  /*3eb0*/  HMMA.1688.F32.TF32 R56, R60, R26, R56 ;  /* 0x0000001a3c38723c */ /* 0x000fe20000081038 */
[----:B------:R-:W-:Y:S04]  /*3ec0*/  LDS R26, [R4+UR14+0x4800] ;  /* 0x0048000e041a7984 */ /* 0x000fe80008000800 */
[----:B------:R-:W3:Y:S03]  /*3ed0*/  LDS R27, [R107+UR14+0x4800] ;  /* 0x0048000e6b1b7984 */ /* 0x000ee60008000800 */
[C---:B-1----:R-:W-:Y:S01]  /*3ee0*/  HMMA.1688.F32.TF32 R60, R20.reuse, R28, R32 ;  /* 0x0000001c143c723c */ /* 0x042fe20000081020 */
[----:B------:R-:W1:Y:S07]  /*3ef0*/  LDSM.16.M88.4 R32, [R5+UR14+0x14080] ;  /* 0x0140800e0520783b */ /* 0x000e6e0008000200 */
[-C--:B--2---:R-:W-:Y:S08]  /*3f00*/  HMMA.1688.F32.TF32 R40, R20, R16.reuse, R40 ;  /* 0x000000101428723c */ /* 0x084ff00000081028 */
[C---:B---3--:R-:W-:Y:S01]  /*3f10*/  HMMA.1688.F32.TF32 R48, R24.reuse, R16, R48 ;  /* 0x000000101830723c */ /* 0x048fe20000081030 */
[----:B------:R-:W-:Y:S04]  /*3f20*/  LDS R16, [R4+UR14+0x6000] ;  /* 0x0060000e04107984 */ /* 0x000fe80008000800 */
[----:B------:R-:W-:Y:S03]  /*3f30*/  LDS R17, [R107+UR14+0x6000] ;  /* 0x0060000e6b117984 */ /* 0x000fe60008000800 */
[----:B------:R-:W-:Y:S08]  /*3f40*/  HMMA.1688.F32.TF32 R44, R24, R28, R44 ;  /* 0x0000001c182c723c */ /* 0x000ff0000008102c */
[-C--:B-1----:R-:W-:Y:S01]  /*3f50*/  HMMA.1688.F32.TF32 R64, R20, R32.reuse, R36 ;  /* 0x000000201440723c */ /* 0x082fe20000081024 */
[----:B------:R-:W1:Y:S07]  /*3f60*/  LDSM.16.M88.4 R36, [R5+UR14+0x16080] ;  /* 0x0160800e0524783b */ /* 0x000e6e0008000200 */
[----:B------:R-:W-:Y:S01]  /*3f70*/  HMMA.1688.F32.TF32 R68, R24, R32, R68 ;  /* 0x000000201844723c */ /* 0x000fe20000081044 */
[----:B------:R-:W-:Y:S04]  /*3f80*/  LDS R32, [R4+UR14+0x6100] ;  /* 0x0061000e04207984 */ /* 0x000fe80008000800 */
[----:B------:R-:W-:Y:S03]  /*3f90*/  LDS R33, [R107+UR14+0x6100] ;  /* 0x0061000e6b217984 */ /* 0x000fe60008000800 */
[-C--:B-1----:R-:W-:Y:S01]  /*3fa0*/  HMMA.1688.F32.TF32 R56, R20, R36.reuse, R56 ;  /* 0x000000241438723c */ /* 0x082fe20000081038 */
        /* <DEDUP_REMOVED lines=8> */
[----:B------:R-:W2:Y:S01]  /*4030*/  LDS R27, [R107+UR14+0x5900] ;  /* 0x0059000e6b1b7984 */ /* 0x000ea20008000800 */
[C---:B-1----:R-:W-:Y:S08]  /*4040*/  HMMA.1688.F32.TF32 R48, R20.reuse, R18, R48 ;  /* 0x000000121430723c */ /* 0x042ff00000081030 */
[C---:B------:R-:W-:Y:S08]  /*4050*/  HMMA.1688.F32.TF32 R44, R20.reuse, R30, R44 ;  /* 0x0000001e142c723c */ /* 0x040ff0000008102c */
[C---:B------:R-:W-:Y:S08]  /*4060*/  HMMA.1688.F32.TF32 R68, R20.reuse, R34, R68 ;  /* 0x000000221444723c */ /* 0x040ff00000081044 */
[----:B------:R-:W-:Y:S01]  /*4070*/  HMMA.1688.F32.TF32 R20, R20, R38, R52 ;  /* 0x000000261414723c */ /* 0x000fe20000081034 */
[----:B------:R-:W-:Y:S07]  /*4080*/  LDSM.16.M88.4 R52, [R72+UR14+0x16080] ;  /* 0x0160800e4834783b */ /* 0x000fee0008000200 */
[C---:B--2---:R-:W-:Y:S01]  /*4090*/  HMMA.1688.F32.TF32 R40, R24.reuse, R18, R40 ;  /* 0x000000121828723c */ /* 0x044fe20000081028 */
[----:B------:R-:W-:Y:S04]  /*40a0*/  LDS R18, [R4+UR14+0x6800] ;  /* 0x0068000e04127984 */ /* 0x000fe80008000800 */
[----:B------:R-:W-:Y:S03]  /*40b0*/  LDS R19, [R107+UR14+0x6800] ;  /* 0x0068000e6b137984 */ /* 0x000fe60008000800 */
[C---:B------:R-:W-:Y:S01]  /*40c0*/  HMMA.1688.F32.TF32 R60, R24.reuse, R30, R60 ;  /* 0x0000001e183c723c */ /* 0x040fe2000008103c */
[----:B------:R-:W1:Y:S07]  /*40d0*/  LDSM.16.M88.4 R28, [R72+UR14+0x12080] ;  /* 0x0120800e481c783b */ /* 0x000e6e0008000200 */
[C---:B------:R-:W-:Y:S01]  /*40e0*/  HMMA.1688.F32.TF32 R64, R24.reuse, R34, R64 ;  /* 0x000000221840723c */ /* 0x040fe20000081040 */
[----:B------:R-:W-:Y:S04]  /*40f0*/  LDS R34, [R4+UR14+0x6900] ;  /* 0x0069000e04227984 */ /* 0x000fe80008000800 */
[----:B------:R-:W2:Y:S03]  /*4100*/  LDS R35, [R107+UR14+0x6900] ;  /* 0x0069000e6b237984 */ /* 0x000ea60008000800 */
[----:B------:R-:W-:Y:S01]  /*4110*/  HMMA.1688.F32.TF32 R56, R24, R38, R56 ;  /* 0x000000261838723c */ /* 0x000fe20000081038 */
[----:B------:R-:W3:Y:S04]  /*4120*/  LDSM.16.M88.4 R24, [R72+UR14+0x10080] ;  /* 0x0100800e4818783b */ /* 0x000ee80008000200 */
[----:B------:R-:W4:Y:S04]  /*4130*/  LDSM.16.M88.4 R36, [R72+UR14+0x14080] ;  /* 0x0140800e4824783b */ /* 0x000f280008000200 */
[----:B------:R-:W5:Y:S01]  /*4140*/  LDS R72, [R4+UR14+0x7100] ;  /* 0x0071000e04487984 */ /* 0x000f620008000800 */
[-C--:B-1----:R-:W-:Y:S08]  /*4150*/  HMMA.1688.F32.TF32 R44, R16, R28.reuse, R44 ;  /* 0x0000001c102c723c */ /* 0x082ff0000008102c */
[----:B--2---:R-:W-:Y:S01]  /*4160*/  HMMA.1688.F32.TF32 R60, R32, R28, R60 ;  /* 0x0000001c203c723c */ /* 0x004fe2000008103c */
[----:B------:R-:W-:-:S02]  /*4170*/  SEL R28, RZ, 0x4, P0 ;  /* 0x00000004ff1c7807 */ /* 0x000fc40000000000 */
[----:B------:R-:W-:Y:S02]  /*4180*/  LOP3.LUT R29, R101, 0xc, RZ, 0xfc, !PT ;  /* 0x0000000c651d7812 */ /* 0x000fe400078efcff */
[----:B------:R-:W-:Y:S02]  /*4190*/  SEL R28, R28, RZ, P1 ;  /* 0x000000ff1c1c7207 */ /* 0x000fe40000800000 */
[----:B------:R-:W-:Y:S01]  /*41a0*/  ISETP.GE.AND P4, PT, R29, UR9, PT ;  /* 0x000000091d007c0c */ /* 0x000fe2000bf86270 */
[----:B---3--:R-:W-:Y:S01]  /*41b0*/  HMMA.1688.F32.TF32 R48, R16, R24, R48 ;  /* 0x000000181030723c */ /* 0x008fe20000081030 */
[----:B------:R-:W-:Y:S02]  /*41c0*/  ISETP.NE.U32.AND P1, PT, R28, RZ, PT ;  /* 0x000000ff1c00720c */ /* 0x000fe40003f25070 */
[----:B------:R-:W-:-:S05]  /*41d0*/  LEA R28, P2, R117, R10, 0x2 ;  /* 0x0000000a751c7211 */ /* 0x000fca00078410ff */
[C---:B----4-:R-:W-:Y:S08]  /*41e0*/  HMMA.1688.F32.TF32 R68, R16.reuse, R36, R68 ;  /* 0x000000241044723c */ /* 0x050ff00000081044 */
[----:B------:R-:W-:Y:S01]  /*41f0*/  HMMA.1688.F32.TF32 R16, R16, R52, R20 ;  /* 0x000000341010723c */ /* 0x000fe20000081014 */
[----:B------:R-:W-:Y:S04]  /*4200*/  LDS R20, [R4+UR14+0x7000] ;  /* 0x0070000e04147984 */ /* 0x000fe80008000800 */
[----:B------:R-:W-:Y:S03]  /*4210*/  LDS R22, [R4+UR14+0x7800] ;  /* 0x0078000e04167984 */ /* 0x000fe60008000800 */
[----:B------:R-:W-:Y:S01]  /*4220*/  HMMA.1688.F32.TF32 R40, R32, R24, R40 ;  /* 0x000000182028723c */ /* 0x000fe20000081028 */
[----:B------:R-:W-:Y:S04]  /*4230*/  LDS R21, [R107+UR14+0x7000] ;  /* 0x0070000e6b157984 */ /* 0x000fe80008000800 */
[----:B------:R-:W1:Y:S01]  /*4240*/  LDS R23, [R107+UR14+0x7800] ;  /* 0x0078000e6b177984 */ /* 0x000e620008000800 */
[----:B------:R-:W-:-:S02]  /*4250*/  ULEA UR14, UR10, UR7, 0xf ;  /* 0x000000070a0e7291 */ /* 0x000fc4000f8e78ff */
[C---:B------:R-:W-:Y:S01]  /*4260*/  HMMA.1688.F32.TF32 R64, R32.reuse, R36, R64 ;  /* 0x000000242040723c */ /* 0x040fe20000081040 */
[C---:B------:R-:W-:Y:S02]  /*4270*/  LOP3.LUT R37, R101.reuse, 0x4, RZ, 0xfc, !PT ;  /* 0x0000000465257812 */ /* 0x040fe400078efcff */
[----:B------:R-:W-:Y:S02]  /*4280*/  LOP3.LUT R36, R101, 0x8, RZ, 0xfc, !PT ;  /* 0x0000000865247812 */ /* 0x000fe400078efcff */
[----:B------:R-:W-:Y:S02]  /*4290*/  ISETP.GE.AND P3, PT, R37, UR9, PT ;  /* 0x0000000925007c0c */ /* 0x000fe4000bf66270 */
[----:B------:R-:W-:Y:S01]  /*42a0*/  ISETP.GE.AND P0, PT, R36, UR9, PT ;  /* 0x0000000924007c0c */ /* 0x000fe2000bf06270 */
[----:B------:R-:W-:Y:S01]  /*42b0*/  HMMA.1688.F32.TF32 R56, R32, R52, R56 ;  /* 0x000000342038723c */ /* 0x000fe20000081038 */
[----:B------:R-:W-:Y:S02]  /*42c0*/  SEL R29, RZ, 0x4, P3 ;  /* 0x00000004ff1d7807 */ /* 0x000fe40001800000 */
[----:B------:R-:W-:-:S02]  /*42d0*/  SHF.R.S32.HI R36, RZ, 0x1f, R117 ;  /* 0x0000001fff247819 */ /* 0x000fc40000011475 */
[----:B------:R-:W-:Y:S02]  /*42e0*/  SEL R29, R29, RZ, P5 ;  /* 0x000000ff1d1d7207 */ /* 0x000fe40002800000 */
[----:B------:R-:W-:Y:S01]  /*42f0*/  SHF.L.U64.HI R36, R117, 0x2, R36 ;  /* 0x0000000275247819 */ /* 0x000fe20000010224 */
[----:B-----5:R-:W-:Y:S01]  /*4300*/  HMMA.1688.F32.TF32 R32, R72, R26, R40 ;  /* 0x0000001a4820723c */ /* 0x020fe20000081028 */
[----:B------:R-:W-:Y:S01]  /*4310*/  LOP3.LUT R37, R101, 0x10, RZ, 0xfc, !PT ;  /* 0x0000001065257812 */ /* 0x000fe200078efcff */
[----:B------:R-:W2:Y:S01]  /*4320*/  LDL R42, [R1] ;  /* 0x00000000012a7983 */ /* 0x000ea20000100800 */
[----:B------:R-:W-:Y:S02]  /*4330*/  PLOP3.LUT P3, PT, PT, PT, UP1, 0x40, 0x4 ;  /* 0x000000000004781c */ /* 0x000fe40003f6e818 */
[----:B------:R-:W-:Y:S01]  /*4340*/  ISETP.GE.AND P5, PT, R37, UR9, PT ;  /* 0x0000000925007c0c */ /* 0x000fe2000bfa6270 */
[----:B------:R-:W3:Y:S01]  /*4350*/  LDL R40, [R1+0x4] ;  /* 0x0000040001287983 */ /* 0x000ee20000100800 */
[----:B------:R-:W-:-:S04]  /*4360*/  SHF.R.S32.HI R37, RZ, 0x1f, R104 ;  /* 0x0000001fff257819 */ /* 0x000fc80000011468 */
[----:B------:R-:W-:Y:S01]  /*4370*/  SHF.L.U64.HI R37, R104, 0x2, R37 ;  /* 0x0000000268257819 */ /* 0x000fe20000010225 */
[C---:B-1----:R-:W-:Y:S08]  /*4380*/  HMMA.1688.F32.TF32 R48, R20.reuse, R26, R48 ;  /* 0x0000001a1430723c */ /* 0x042ff00000081030 */
[-C--:B------:R-:W-:Y:S08]  /*4390*/  HMMA.1688.F32.TF32 R44, R20, R30.reuse, R44 ;  /* 0x0000001e142c723c */ /* 0x080ff0000008102c */
[----:B------:R-:W-:Y:S01]  /*43a0*/  HMMA.1688.F32.TF32 R24, R72, R30, R60 ;  /* 0x0000001e4818723c */ /* 0x000fe2000008103c */
[----:B------:R-:W-:-:S02]  /*43b0*/  SEL R31, RZ, 0x4, P0 ;  /* 0x00000004ff1f7807 */ /* 0x000fc40000000000 */
[----:B------:R-:W-:Y:S01]  /*43c0*/  ISETP.NE.U32.AND P0, PT, R29, RZ, PT ;  /* 0x000000ff1d00720c */ /* 0x000fe20003f05070 */
[----:B------:R-:W-:Y:S01]  /*43d0*/  IMAD.X R29, R11, 0x1, R36, P2 ;  /* 0x000000010b1d7824 */ /* 0x000fe200010e0624 */
[----:B------:R-:W-:Y:S02]  /*43e0*/  SEL R30, RZ, 0x4, P4 ;  /* 0x00000004ff1e7807 */ /* 0x000fe40002000000 */
[----:B------:R-:W-:Y:S01]  /*43f0*/  SEL R31, R31, RZ, P6 ;  /* 0x000000ff1f1f7207 */ /* 0x000fe20003000000 */
[----:B------:R-:W-:Y:S01]  /*4400*/  HMMA.1688.F32.TF32 R68, R20, R38, R68 ;  /* 0x000000261444723c */ /* 0x000fe20000081044 */
[----:B------:R-:W-:Y:S02]  /*4410*/  LOP3.LUT R36, R101, 0x14, RZ, 0xfc, !PT ;  /* 0x0000001465247812 */ /* 0x000fe400078efcff */
[----:B------:R-:W-:Y:S01]  /*4420*/  SEL R30, R30, RZ, P3 ;  /* 0x000000ff1e1e7207 */ /* 0x000fe20001800000 */
[----:B------:R-:W-:Y:S01]  /*4430*/  BAR.SYNC.DEFER_BLOCKING 0x0 ;  /* 0x0000000000007b1d */ /* 0x000fe20000010000 */
[----:B------:R-:W-:-:S02]  /*4440*/  ISETP.NE.U32.AND P3, PT, R31, RZ, PT ;  /* 0x000000ff1f00720c */ /* 0x000fc40003f65070 */
[----:B------:R-:W-:Y:S01]  /*4450*/  PLOP3.LUT P4, PT, PT, PT, UP1, 0x40, 0x4 ;  /* 0x000000000004781c */ /* 0x000fe20003f8e818 */
[----:B------:R-:W-:Y:S01]  /*4460*/  HMMA.1688.F32.TF32 R16, R20, R54, R16 ;  /* 0x000000361410723c */ /* 0x000fe20000081010 */
[----:B------:R-:W-:Y:S02]  /*4470*/  SEL R31, RZ, 0x4, P5 ;  /* 0x00000004ff1f7807 */ /* 0x000fe40002800000 */
[----:B------:R-:W-:Y:S02]  /*4480*/  ISETP.NE.U32.AND P2, PT, R30, RZ, PT ;  /* 0x000000ff1e00720c */ /* 0x000fe40003f45070 */
[----:B------:R-:W-:Y:S02]  /*4490*/  SEL R31, R31, RZ, P4 ;  /* 0x000000ff1f1f7207 */ /* 0x000fe40002000000 */
[----:B------:R-:W-:Y:S01]  /*44a0*/  PLOP3.LUT P5, PT, PT, PT, UP1, 0x40, 0x4 ;  /* 0x000000000004781c */ /* 0x000fe20003fae818 */
[----:B------:R-:W-:Y:S01]  /*44b0*/  HMMA.1688.F32.TF32 R20, R72, R38, R64 ;  /* 0x000000264814723c */ /* 0x000fe20000081040 */
[----:B------:R-:W-:Y:S01]  /*44c0*/  VIADD R38, R109, UR14 ;  /* 0x0000000e6d267c36 */ /* 0x000fe20008000000 */
[----:B------:R-:W-:-:S02]  /*44d0*/  SHF.R.S32.HI R39, RZ, 0x1f, R105 ;  /* 0x0000001fff277819 */ /* 0x000fc40000011469 */
[----:B------:R-:W-:Y:S02]  /*44e0*/  ISETP.NE.U32.AND P4, PT, R31, RZ, PT ;  /* 0x000000ff1f00720c */ /* 0x000fe40003f85070 */
[----:B------:R-:W-:Y:S02]  /*44f0*/  SHF.L.U64.HI R39, R105, 0x2, R39 ;  /* 0x0000000269277819 */ /* 0x000fe40000010227 */
[----:B------:R-:W-:Y:S01]  /*4500*/  LOP3.LUT R41, R101, 0x3c, RZ, 0xfc, !PT ;  /* 0x0000003c65297812 */ /* 0x000fe200078efcff */
[----:B------:R-:W-:Y:S01]  /*4510*/  HMMA.1688.F32.TF32 R52, R72, R54, R56 ;  /* 0x000000364834723c */ /* 0x000fe20000081038 */
[----:B------:R-:W-:Y:S01]  /*4520*/  @!PT LDS RZ, [RZ] ;  /* 0x00000000fffff984 */ /* 0x000fe20000000800 */
[----:B------:R-:W-:Y:S01]  /*4530*/  @!PT LDS RZ, [RZ] ;  /* 0x00000000fffff984 */ /* 0x000fe20000000800 */
[----:B------:R-:W-:Y:S01]  /*4540*/  @!PT LDS RZ, [RZ] ;  /* 0x00000000fffff984 */ /* 0x000fe20000000800 */
[----:B------:R1:W-:Y:S01]  /*4550*/  LDGSTS.E [R38], desc[UR16][R28.64], P1 ;  /* 0x000000001c267fae */ /* 0x0003e200089a1010 */
[----:B------:R-:W-:-:S04]  /*4560*/  ISETP.GE.AND P1, PT, R36, UR9, PT ;  /* 0x0000000924007c0c */ /* 0x000fc8000bf26270 */
[----:B------:R-:W-:Y:S02]  /*4570*/  SEL R36, RZ, 0x4, P1 ;  /* 0x00000004ff247807 */ /* 0x000fe40000800000 */
[-C--:B------:R-:W-:Y:S02]  /*4580*/  LEA R30, P1, R104, R10.reuse, 0x2 ;  /* 0x0000000a681e7211 */ /* 0x080fe400078210ff */
[----:B------:R-:W-:Y:S02]  /*4590*/  SEL R36, R36, RZ, P5 ;  /* 0x000000ff24247207 */ /* 0x000fe40002800000 */
[----:B-1----:R-:W-:Y:S01]  /*45a0*/  LEA R28, P6, R105, R10, 0x2 ;  /* 0x0000000a691c7211 */ /* 0x002fe200078c10ff */
[----:B------:R-:W-:Y:S01]  /*45b0*/  IMAD.X R31, R11, 0x1, R37, P1 ;  /* 0x000000010b1f7824 */ /* 0x000fe200008e0625 */
[----:B------:R-:W-:Y:S02]  /*45c0*/  LOP3.LUT R37, R101, 0x1c, RZ, 0xfc, !PT ;  /* 0x0000001c65257812 */ /* 0x000fe400078efcff */
[----:B------:R-:W-:Y:S01]  /*45d0*/  ISETP.NE.U32.AND P1, PT, R36, RZ, PT ;  /* 0x000000ff2400720c */ /* 0x000fe20003f25070 */
[----:B------:R-:W-:Y:S01]  /*45e0*/  IMAD.X R29, R11, 0x1, R39, P6 ;  /* 0x000000010b1d7824 */ /* 0x000fe200030e0627 */
[----:B------:R-:W-:-:S04]  /*45f0*/  LOP3.LUT R39, R101, 0x18, RZ, 0xfc, !PT ;  /* 0x0000001865277812 */ /* 0x000fc800078efcff */
[----:B------:R1:W-:Y:S01]  /*4600*/  LDGSTS.E [R38+0x800], desc[UR16][R28.64], P0 ;  /* 0x008000001c267fae */ /* 0x0003e200081a1010 */
[----:B------:R-:W-:Y:S02]  /*4610*/  ISETP.GE.AND P5, PT, R39, UR9, PT ;  /* 0x0000000927007c0c */ /* 0x000fe4000bfa6270 */
[----:B------:R-:W-:Y:S01]  /*4620*/  ISETP.GE.AND P0, PT, R37, UR9, PT ;  /* 0x0000000925007c0c */ /* 0x000fe2000bf06270 */
[----:B------:R4:W-:Y:S01]  /*4630*/  LDGSTS.E [R38+0x1000], desc[UR16][R30.64], P3 ;  /* 0x010000001e267fae */ /* 0x0009e200099a1010 */
[----:B------:R-:W-:Y:S02]  /*4640*/  SHF.R.S32.HI R37, RZ, 0x1f, R106 ;  /* 0x0000001fff257819 */ /* 0x000fe4000001146a */
[----:B------:R-:W-:Y:S02]  /*4650*/  PLOP3.LUT P3, PT, PT, PT, UP1, 0x40, 0x4 ;  /* 0x000000000004781c */ /* 0x000fe40003f6e818 */
[----:B------:R-:W-:Y:S02]  /*4660*/  SHF.L.U64.HI R37, R106, 0x2, R37 ;  /* 0x000000026a257819 */ /* 0x000fe40000010225 */
[----:B------:R-:W-:-:S02]  /*4670*/  SEL R36, RZ, 0x4, P0 ;  /* 0x00000004ff247807 */ /* 0x000fc40000000000 */
[-C--:B-1----:R-:W-:Y:S02]  /*4680*/  LEA R28, P6, R106, R10.reuse, 0x2 ;  /* 0x0000000a6a1c7211 */ /* 0x082fe400078c10ff */
[----:B------:R-:W-:Y:S02]  /*4690*/  LOP3.LUT R39, R101, 0x20, RZ, 0xfc, !PT ;  /* 0x0000002065277812 */ /* 0x000fe400078efcff */
[----:B----4-:R-:W-:Y:S01]  /*46a0*/  SEL R31, RZ, 0x4, P5 ;  /* 0x00000004ff1f7807 */ /* 0x010fe20002800000 */
[----:B------:R-:W-:Y:S01]  /*46b0*/  IMAD.X R29, R11, 0x1, R37, P6 ;  /* 0x000000010b1d7824 */ /* 0x000fe200030e0625 */
[----:B------:R-:W-:Y:S02]  /*46c0*/  LEA R30, P0, R103, R10, 0x2 ;  /* 0x0000000a671e7211 */ /* 0x000fe400078010ff */
[----:B------:R-:W-:Y:S02]  /*46d0*/  SEL R31, R31, RZ, P3 ;  /* 0x000000ff1f1f7207 */ /* 0x000fe40001800000 */
[----:B------:R-:W-:Y:S01]  /*46e0*/  PLOP3.LUT P5, PT, PT, PT, UP1, 0x40, 0x4 ;  /* 0x000000000004781c */ /* 0x000fe20003fae818 */
[----:B------:R1:W-:Y:S01]  /*46f0*/  LDGSTS.E [R38+0x1800], desc[UR16][R28.64], P2 ;  /* 0x018000001c267fae */ /* 0x0003e200091a1010 */
[----:B------:R-:W-:Y:S01]  /*4700*/  ISETP.NE.U32.AND P3, PT, R31, RZ, PT ;  /* 0x000000ff1f00720c */ /* 0x000fe20003f65070 */
[----:B------:R-:W-:Y:S01]  /*4710*/  IMAD.X R31, R11, 0x1, R125, P0 ;  /* 0x000000010b1f7824 */ /* 0x000fe200000e067d */
[----:B------:R-:W-:-:S02]  /*4720*/  SEL R36, R36, RZ, P5 ;  /* 0x000000ff24247207 */ /* 0x000fc40002800000 */
[----:B------:R-:W-:Y:S02]  /*4730*/  LOP3.LUT R37, R101, 0x24, RZ, 0xfc, !PT ;  /* 0x0000002465257812 */ /* 0x000fe400078efcff */
[----:B------:R-:W-:Y:S01]  /*4740*/  ISETP.GE.AND P5, PT, R39, UR9, PT ;  /* 0x0000000927007c0c */ /* 0x000fe2000bfa6270 */
[----:B------:R4:W-:Y:S01]  /*4750*/  LDGSTS.E [R38+0x2000], desc[UR16][R30.64], P4 ;  /* 0x020000001e267fae */ /* 0x0009e2000a1a1010 */
[----:B------:R-:W-:Y:S02]  /*4760*/  ISETP.GE.AND P2, PT, R37, UR9, PT ;  /* 0x0000000925007c0c */ /* 0x000fe4000bf46270 */
[----:B------:R-:W-:Y:S02]  /*4770*/  PLOP3.LUT P4, PT, PT, PT, UP1, 0x40, 0x4 ;  /* 0x000000000004781c */ /* 0x000fe40003f8e818 */
[----:B-1----:R-:W-:Y:S02]  /*4780*/  IADD3 R28, P6, PT, R116, R10, RZ ;  /* 0x0000000a741c7210 */ /* 0x002fe40007fde0ff */
[----:B------:R-:W-:-:S02]  /*4790*/  ISETP.NE.U32.AND P0, PT, R36, RZ, PT ;  /* 0x000000ff2400720c */ /* 0x000fc40003f05070 */
[----:B------:R-:W-:Y:S01]  /*47a0*/  SEL R36, RZ, 0x4, P2 ;  /* 0x00000004ff247807 */ /* 0x000fe20001000000 */
[----:B------:R-:W-:Y:S01]  /*47b0*/  IMAD.X R29, R11, 0x1, R124, P6 ;  /* 0x000000010b1d7824 */ /* 0x000fe200030e067c */
[----:B------:R-:W-:Y:S02]  /*47c0*/  LOP3.LUT R39, R101, 0x28, RZ, 0xfc, !PT ;  /* 0x0000002865277812 */ /* 0x000fe400078efcff */
[----:B----4-:R-:W-:Y:S02]  /*47d0*/  SEL R31, RZ, 0x4, P5 ;  /* 0x00000004ff1f7807 */ /* 0x010fe40002800000 */
[----:B------:R-:W-:Y:S01]  /*47e0*/  IADD3 R30, P2, PT, R115, R10, RZ ;  /* 0x0000000a731e7210 */ /* 0x000fe20007f5e0ff */
[----:B------:R1:W-:Y:S01]  /*47f0*/  LDGSTS.E [R38+0x2800], desc[UR16][R28.64], P1 ;  /* 0x028000001c267fae */ /* 0x0003e200089a1010 */
[----:B------:R-:W-:Y:S02]  /*4800*/  SEL R31, R31, RZ, P4 ;  /* 0x000000ff1f1f7207 */ /* 0x000fe40002000000 */
[----:B------:R-:W-:-:S02]  /*4810*/  PLOP3.LUT P5, PT, PT, PT, UP1, 0x40, 0x4 ;  /* 0x000000000004781c */ /* 0x000fc40003fae818 */
[----:B------:R-:W-:Y:S01]  /*4820*/  ISETP.NE.U32.AND P4, PT, R31, RZ, PT ;  /* 0x000000ff1f00720c */ /* 0x000fe20003f85070 */
[----:B------:R-:W-:Y:S01]  /*4830*/  IMAD.X R31, R11, 0x1, R123, P2 ;  /* 0x000000010b1f7824 */ /* 0x000fe200010e067b */
[----:B------:R-:W-:Y:S02]  /*4840*/  LOP3.LUT R37, R101, 0x2c, RZ, 0xfc, !PT ;  /* 0x0000002c65257812 */ /* 0x000fe400078efcff */
[----:B------:R-:W-:Y:S02]  /*4850*/  SEL R36, R36, RZ, P5 ;  /* 0x000000ff24247207 */ /* 0x000fe40002800000 */
[----:B------:R-:W-:Y:S01]  /*4860*/  ISETP.GE.AND P5, PT, R39, UR9, PT ;  /* 0x0000000927007c0c */ /* 0x000fe2000bfa6270 */
[----:B------:R4:W-:Y:S01]  /*4870*/  LDGSTS.E [R38+0x3000], desc[UR16][R30.64], P3 ;  /* 0x030000001e267fae */ /* 0x0009e200099a1010 */
[----:B-1----:R-:W-:Y:S02]  /*4880*/  IADD3 R28, P6, PT, R114, R10, RZ ;  /* 0x0000000a721c7210 */ /* 0x002fe40007fde0ff */
[----:B------:R-:W-:-:S02]  /*4890*/  ISETP.GE.AND P1, PT, R37, UR9, PT ;  /* 0x0000000925007c0c */ /* 0x000fc4000bf26270 */
[----:B------:R-:W-:Y:S01]  /*48a0*/  ISETP.NE.U32.AND P2, PT, R36, RZ, PT ;  /* 0x000000ff2400720c */ /* 0x000fe20003f45070 */
[----:B------:R-:W-:Y:S01]  /*48b0*/  IMAD.X R29, R11, 0x1, R122, P6 ;  /* 0x000000010b1d7824 */ /* 0x000fe200030e067a */
[C---:B------:R-:W-:Y:S02]  /*48c0*/  LOP3.LUT R37, R101.reuse, 0x34, RZ, 0xfc, !PT ;  /* 0x0000003465257812 */ /* 0x040fe400078efcff */
[----:B------:R-:W-:Y:S02]  /*48d0*/  SEL R36, RZ, 0x4, P1 ;  /* 0x00000004ff247807 */ /* 0x000fe40000800000 */
[----:B------:R-:W-:Y:S01]  /*48e0*/  LOP3.LUT R39, R101, 0x30, RZ, 0xfc, !PT ;  /* 0x0000003065277812 */ /* 0x000fe200078efcff */
[----:B------:R1:W-:Y:S01]  /*48f0*/  LDGSTS.E [R38+0x3800], desc[UR16][R28.64], P0 ;  /* 0x038000001c267fae */ /* 0x0003e200081a1010 */
[----:B----4-:R-:W-:Y:S02]  /*4900*/  SEL R31, RZ, 0x4, P5 ;  /* 0x00000004ff1f7807 */ /* 0x010fe40002800000 */
[----:B------:R-:W-:-:S02]  /*4910*/  PLOP3.LUT P5, PT, PT, PT, UP1, 0x40, 0x4 ;  /* 0x000000000004781c */ /* 0x000fc40003fae818 */
[----:B------:R-:W-:Y:S02]  /*4920*/  ISETP.GE.AND P0, PT, R37, UR9, PT ;  /* 0x0000000925007c0c */ /* 0x000fe4000bf06270 */
[----:B------:R-:W-:Y:S01]  /*4930*/  SEL R36, R36, RZ, P5 ;  /* 0x000000ff24247207 */ /* 0x000fe20002800000 */
[----:B------:R-:W4:Y:S01]  /*4940*/  LDL R37, [R1+0x8] ;  /* 0x0000080001257983 */ /* 0x000f220000100800 */
[----:B------:R-:W-:Y:S02]  /*4950*/  ISETP.GE.AND P5, PT, R39, UR9, PT ;  /* 0x0000000927007c0c */ /* 0x000fe4000bfa6270 */
[----:B------:R-:W-:Y:S01]  /*4960*/  PLOP3.LUT P3, PT, PT, PT, UP1, 0x40, 0x4 ;  /* 0x000000000004781c */ /* 0x000fe20003f6e818 */
[----:B------:R-:W5:Y:S01]  /*4970*/  LDL R39, [R1+0xc] ;  /* 0x00000c0001277983 */ /* 0x000f620000100800 */
[----:B------:R-:W-:Y:S02]  /*4980*/  IADD3 R30, P1, PT, R113, R10, RZ ;  /* 0x0000000a711e7210 */ /* 0x000fe40007f3e0ff */
[----:B------:R-:W-:-:S04]  /*4990*/  SEL R31, R31, RZ, P3 ;  /* 0x000000ff1f1f7207 */ /* 0x000fc80001800000 */
[----:B------:R-:W-:Y:S01]  /*49a0*/  ISETP.NE.U32.AND P3, PT, R31, RZ, PT ;  /* 0x000000ff1f00720c */ /* 0x000fe20003f65070 */
[----:B------:R-:W-:Y:S01]  /*49b0*/  IMAD.X R31, R11, 0x1, R121, P1 ;  /* 0x000000010b1f7824 */ /* 0x000fe200008e0679 */
[----:B-1----:R-:W-:Y:S02]  /*49c0*/  SEL R29, RZ, 0x4, P5 ;  /* 0x00000004ff1d7807 */ /* 0x002fe40002800000 */
[----:B------:R-:W-:Y:S02]  /*49d0*/  ISETP.NE.U32.AND P1, PT, R36, RZ, PT ;  /* 0x000000ff2400720c */ /* 0x000fe40003f25070 */
[----:B------:R1:W-:Y:S02]  /*49e0*/  LDGSTS.E [R38+0x4000], desc[UR16][R30.64], P4 ;  /* 0x040000001e267fae */ /* 0x0003e4000a1a1010 */
[----:B-1----:R-:W-:-:S05]  /*49f0*/  IADD3 R30, P6, PT, R112, R10, RZ ;  /* 0x0000000a701e7210 */ /* 0x002fca0007fde0ff */
[----:B------:R-:W-:-:S05]  /*4a00*/  IMAD.X R31, R11, 0x1, R120, P6 ;  /* 0x000000010b1f7824 */ /* 0x000fca00030e0678 */
[----:B------:R1:W-:Y:S01]  /*4a10*/  LDGSTS.E [R38+0x4800], desc[UR16][R30.64], P2 ;  /* 0x048000001e267fae */ /* 0x0003e200091a1010 */
[----:B------:R-:W-:Y:S02]  /*4a20*/  ISETP.GE.AND P2, PT, R41, UR9, PT ;  /* 0x0000000929007c0c */ /* 0x000fe4000bf46270 */
[----:B------:R-:W1:Y:S01]  /*4a30*/  S2R R41, SR_TID.X ;  /* 0x0000000000297919 */ /* 0x000e620000002100 */
[----:B------:R-:W-:-:S04]  /*4a40*/  PLOP3.LUT P4, PT, PT, PT, UP1, 0x40, 0x4 ;  /* 0x000000000004781c */ /* 0x000fc80003f8e818 */
[----:B------:R-:W-:Y:S02]  /*4a50*/  SEL R29, R29, RZ, P4 ;  /* 0x000000ff1d1d7207 */ /* 0x000fe40002000000 */
[----:B------:R-:W-:Y:S02]  /*4a60*/  IADD3 R28, P4, PT, R111, R10, RZ ;  /* 0x0000000a6f1c7210 */ /* 0x000fe40007f9e0ff */
[----:B------:R-:W-:Y:S02]  /*4a70*/  PLOP3.LUT P5, PT, PT, PT, UP1, 0x40, 0x4 ;  /* 0x000000000004781c */ /* 0x000fe40003fae818 */
[----:B------:R-:W-:Y:S02]  /*4a80*/  SEL R36, RZ, 0x4, P0 ;  /* 0x00000004ff247807 */ /* 0x000fe40000000000 */
[----:B------:R-:W-:Y:S01]  /*4a90*/  ISETP.NE.U32.AND P0, PT, R29, RZ, PT ;  /* 0x000000ff1d00720c */ /* 0x000fe20003f05070 */
[----:B------:R-:W-:Y:S01]  /*4aa0*/  IMAD.X R29, R11, 0x1, R119, P4 ;  /* 0x000000010b1d7824 */ /* 0x000fe200020e0677 */
[----:B------:R-:W-:-:S02]  /*4ab0*/  SEL R36, R36, RZ, P5 ;  /* 0x000000ff24247207 */ /* 0x000fc40002800000 */
[----:B------:R-:W-:Y:S02]  /*4ac0*/  LOP3.LUT R43, R101, 0x38, RZ, 0xfc, !PT ;  /* 0x00000038652b7812 */ /* 0x000fe400078efcff */
[----:B-1----:R-:W-:Y:S01]  /*4ad0*/  IADD3 R30, P5, PT, R110, R10, RZ ;  /* 0x0000000a6e1e7210 */ /* 0x002fe20007fbe0ff */
[----:B------:R1:W-:Y:S01]  /*4ae0*/  LDGSTS.E [R38+0x5000], desc[UR16][R28.64], P3 ;  /* 0x050000001c267fae */ /* 0x0003e200099a1010 */
[----:B------:R-:W-:-:S03]  /*4af0*/  ISETP.GE.AND P3, PT, R43, UR9, PT ;  /* 0x000000092b007c0c */ /* 0x000fc6000bf66270 */
[----:B------:R-:W-:Y:S01]  /*4b00*/  IMAD.X R31, R11, 0x1, R118, P5 ;  /* 0x000000010b1f7824 */ /* 0x000fe200028e0676 */
[----:B------:R-:W-:Y:S02]  /*4b10*/  PLOP3.LUT P5, PT, PT, PT, UP1, 0x40, 0x4 ;  /* 0x000000000004781c */ /* 0x000fe40003fae818 */
[----:B------:R-:W-:Y:S02]  /*4b20*/  PLOP3.LUT P6, PT, PT, PT, UP1, 0x40, 0x4 ;  /* 0x000000000004781c */ /* 0x000fe40003fce818 */
[----:B------:R1:W-:Y:S02]  /*4b30*/  LDGSTS.E [R38+0x5800], desc[UR16][R30.64], P1 ;  /* 0x058000001e267fae */ /* 0x0003e400089a1010 */
[----:B-1----:R-:W-:Y:S02]  /*4b40*/  SEL R29, RZ, 0x4, P3 ;  /* 0x00000004ff1d7807 */ /* 0x002fe40001800000 */
[----:B------:R-:W-:Y:S02]  /*4b50*/  SEL R28, RZ, 0x4, P2 ;  /* 0x00000004ff1c7807 */ /* 0x000fe40001000000 */
[----:B------:R-:W-:-:S02]  /*4b60*/  LOP3.LUT R41, R41, 0x3f, RZ, 0xc0, !PT ;  /* 0x0000003f29297812 */ /* 0x000fc400078ec0ff */
[----:B------:R-:W-:Y:S02]  /*4b70*/  ISETP.NE.U32.AND P4, PT, R36, RZ, PT ;  /* 0x000000ff2400720c */ /* 0x000fe40003f85070 */
[----:B------:R-:W-:Y:S02]  /*4b80*/  SEL R30, R29, RZ, P5 ;  /* 0x000000ff1d1e7207 */ /* 0x000fe40002800000 */
[----:B------:R-:W-:Y:S02]  /*4b90*/  SEL R31, R28, RZ, P6 ;  /* 0x000000ff1c1f7207 */ /* 0x000fe40003000000 */
[----:B------:R-:W-:Y:S02]  /*4ba0*/  ISETP.GE.AND P2, PT, R41, UR9, PT ;  /* 0x0000000929007c0c */ /* 0x000fe4000bf46270 */
[----:B------:R-:W-:Y:S02]  /*4bb0*/  ISETP.NE.U32.AND P3, PT, R30, RZ, PT ;  /* 0x000000ff1e00720c */ /* 0x000fe40003f65070 */
[----:B------:R-:W-:-:S02]  /*4bc0*/  SEL R30, RZ, 0x4, P2 ;  /* 0x00000004ff1e7807 */ /* 0x000fc40001000000 */
[----:B------:R-:W-:Y:S01]  /*4bd0*/  ISETP.NE.U32.AND P1, PT, R31, RZ, PT ;  /* 0x000000ff1f00720c */ /* 0x000fe20003f25070 */
[----:B--2---:R-:W-:-:S05]  /*4be0*/  IMAD.WIDE R28, R42, 0x4, R10 ;  /* 0x000000042a1c7825 */ /* 0x004fca00078e020a */
[----:B------:R3:W-:Y:S01]  /*4bf0*/  LDGSTS.E [R38+0x6000], desc[UR16][R28.64], P0 ;  /* 0x060000001c267fae */ /* 0x0007e200081a1010 */
[----:B------:R-:W-:-:S04]  /*4c00*/  PLOP3.LUT P0, PT, PT, PT, UP1, 0x40, 0x4 ;  /* 0x000000000004781c */ /* 0x000fc80003f0e818 */
[----:B------:R-:W-:Y:S01]  /*4c10*/  SEL R30, R30, RZ, P0 ;  /* 0x000000ff1e1e7207 */ /* 0x000fe20000000000 */
[----:B---3--:R-:W-:-:S03]  /*4c20*/  IMAD.WIDE R28, R40, 0x4, R10 ;  /* 0x00000004281c7825 */ /* 0x008fc600078e020a */
[----:B------:R-:W-:Y:S02]  /*4c30*/  ISETP.NE.U32.AND P2, PT, R30, RZ, PT ;  /* 0x000000ff1e00720c */ /* 0x000fe40003f45070 */
[----:B------:R-:W-:Y:S01]  /*4c40*/  IADD3 R30, P0, PT, R0, R100, RZ ;  /* 0x00000064001e7210 */ /* 0x000fe20007f1e0ff */
[----:B------:R5:W-:Y:S04]  /*4c50*/  LDGSTS.E [R38+0x6800], desc[UR16][R28.64], P4 ;  /* 0x068000001c267fae */ /* 0x000be8000a1a1010 */
[----:B------:R-:W-:Y:S01]  /*4c60*/  IMAD.X R31, R99, 0x1, R3, P0 ;  /* 0x00000001631f7824 */ /* 0x000fe200000e0603 */
[----:B------:R-:W-:-:S04]  /*4c70*/  UIADD3 UR4, UPT, UPT, UR4, 0x1, URZ ;  /* 0x0000000104047890 */ /* 0x000fc8000fffe0ff */
[----:B------:R-:W-:Y:S02]  /*4c80*/  UISETP.NE.U32.AND UP0, UPT, UR8, UR4, UPT ;  /* 0x000000040800728c */ /* 0x000fe4000bf05070 */
[----:B------:R-:W-:Y:S01]  /*4c90*/  UIADD3 UR9, UPT, UPT, UR9, -0x40, URZ ;  /* 0xffffffc009097890 */ /* 0x000fe2000fffe0ff */
[----:B----4-:R-:W-:-:S04]  /*4ca0*/  IMAD.WIDE R36, R37, 0x4, R10 ;  /* 0x0000000425247825 */ /* 0x010fc800078e020a */
[----:B-----5:R-:W-:Y:S01]  /*4cb0*/  IMAD.WIDE R28, R39, 0x4, R10 ;  /* 0x00000004271c7825 */ /* 0x020fe200078e020a */
[----:B------:R1:W-:Y:S04]  /*4cc0*/  LDGSTS.E [R38+0x7000], desc[UR16][R36.64], P3 ;  /* 0x0700000024267fae */ /* 0x0003e800099a1010 */
[----:B------:R2:W-:Y:S04]  /*4cd0*/  LDGSTS.E [R38+0x7800], desc[UR16][R28.64], P1 ;  /* 0x078000001c267fae */ /* 0x0005e800089a1010 */
[----:B------:R-:W0:Y:S01]  /*4ce0*/  LDGDEPBAR ;  /* 0x00000000000079af */ /* 0x000e220000000000 */
[----:B-1----:R-:W-:Y:S01]  /*4cf0*/  IADD3 R36, P3, PT, R0, R98, RZ ;  /* 0x0000006200247210 */ /* 0x002fe20007f7e0ff */
[----:B--2---:R-:W-:Y:S01]  /*4d00*/  VIADD R38, R108, UR14 ;  /* 0x0000000e6c267c36 */ /* 0x004fe20008000000 */
[----:B------:R-:W-:-:S03]  /*4d10*/  IADD3 R28, P0, PT, R0, R96, RZ ;  /* 0x00000060001c7210 */ /* 0x000fc60007f1e0ff */
[--C-:B------:R-:W-:Y:S01]  /*4d20*/  IMAD.X R37, R97, 0x1, R3.reuse, P3 ;  /* 0x0000000161257824 */ /* 0x100fe200018e0603 */
[----:B------:R1:W-:Y:S01]  /*4d30*/  LDGSTS.E [R38+0x10000], desc[UR16][R30.64], P2 ;  /* 0x100000001e267fae */ /* 0x0003e200091a1010 */
[----:B------:R-:W-:-:S03]  /*4d40*/  IMAD.X R29, R95, 0x1, R3, P0 ;  /* 0x000000015f1d7824 */ /* 0x000fc600000e0603 */
[----:B------:R2:W-:Y:S04]  /*4d50*/  LDGSTS.E [R38+0x10800], desc[UR16][R36.64], P2 ;  /* 0x1080000024267fae */ /* 0x0005e800091a1010 */
[----:B------:R3:W-:Y:S01]  /*4d60*/  LDGSTS.E [R38+0x11000], desc[UR16][R28.64], P2 ;  /* 0x110000001c267fae */ /* 0x0007e200091a1010 */
[C---:B-1----:R-:W-:Y:S02]  /*4d70*/  IADD3 R30, P1, PT, R0.reuse, R94, RZ ;  /* 0x0000005e001e7210 */ /* 0x042fe40007f3e0ff */
[----:B--2---:R-:W-:-:S03]  /*4d80*/  IADD3 R36, P0, PT, R0, R92, RZ ;  /* 0x0000005c00247210 */ /* 0x004fc60007f1e0ff */
[--C-:B------:R-:W-:Y:S01]  /*4d90*/  IMAD.X R31, R93, 0x1, R3.reuse, P1 ;  /* 0x000000015d1f7824 */ /* 0x100fe200008e0603 */
[----:B---3--:R-:W-:Y:S01]  /*4da0*/  IADD3 R28, P1, PT, R0, R90, RZ ;  /* 0x0000005a001c7210 */ /* 0x008fe20007f3e0ff */
[----:B------:R-:W-:-:S03]  /*4db0*/  IMAD.X R37, R91, 0x1, R3, P0 ;  /* 0x000000015b257824 */ /* 0x000fc600000e0603 */
        /* <DEDUP_REMOVED lines=31> */
[----:B-1----:R-:W-:-:S05]  /*4fb0*/  IADD3 R30, P1, PT, R0, R2, RZ ;  /* 0x00000002001e7210 */ /* 0x002fca0007f3e0ff */
[----:B------:R-:W-:-:S05]  /*4fc0*/  IMAD.X R31, R7, 0x1, R3, P1 ;  /* 0x00000001071f7824 */ /* 0x000fca00008e0603 */
[----:B------:R2:W-:Y:S04]  /*4fd0*/  LDGSTS.E [R38+0x17800], desc[UR16][R30.64], P2 ;  /* 0x178000001e267fae */ /* 0x0005e800091a1010 */
[----:B------:R-:W0:Y:S01]  /*4fe0*/  LDGDEPBAR ;  /* 0x00000000000079af */ /* 0x000e220000000000 */
[----:B------:R-:W-:Y:S02]  /*4ff0*/  IADD3 R2, P2, PT, R2, UR15, RZ ;  /* 0x0000000f02027c10 */ /* 0x000fe4000ff5e0ff */
[----:B------:R-:W-:Y:S02]  /*5000*/  IADD3 R6, P3, PT, R6, UR15, RZ ;  /* 0x0000000f06067c10 */ /* 0x000fe4000ff7e0ff */
[----:B------:R-:W-:Y:S02]  /*5010*/  IADD3 R14, P4, PT, R14, UR15, RZ ;  /* 0x0000000f0e0e7c10 */ /* 0x000fe4000ff9e0ff */
[----:B------:R-:W-:Y:S01]  /*5020*/  IADD3 R76, P5, PT, R76, UR15, RZ ;  /* 0x0000000f4c4c7c10 */ /* 0x000fe2000ffbe0ff */
[----:B------:R-:W-:Y:S01]  /*5030*/  IMAD.U32 R39, RZ, RZ, UR13 ;  /* 0x0000000dff277e24 */ /* 0x000fe2000f8e00ff */
[----:B------:R-:W-:-:S02]  /*5040*/  IADD3.X R7, PT, PT, R7, UR6, RZ, P2, !PT ;  /* 0x0000000607077c10 */ /* 0x000fc400097fe4ff */
[----:B------:R-:W-:Y:S02]  /*5050*/  IADD3.X R8, PT, PT, R8, UR6, RZ, P3, !PT ;  /* 0x0000000608087c10 */ /* 0x000fe40009ffe4ff */
[----:B------:R-:W-:Y:S02]  /*5060*/  IADD3.X R9, PT, PT, R9, UR6, RZ, P4, !PT ;  /* 0x0000000609097c10 */ /* 0x000fe4000a7fe4ff */
[----:B------:R-:W-:Y:S02]  /*5070*/  IADD3.X R15, PT, PT, R15, UR6, RZ, P5, !PT ;  /* 0x000000060f0f7c10 */ /* 0x000fe4000affe4ff */
[----:B------:R-:W-:Y:S02]  /*5080*/  IADD3 R78, P6, PT, R78, UR15, RZ ;  /* 0x0000000f4e4e7c10 */ /* 0x000fe4000ffde0ff */
[----:B------:R-:W-:Y:S02]  /*5090*/  IADD3 R80, P1, PT, R80, UR15, RZ ;  /* 0x0000000f50507c10 */ /* 0x000fe4000ff3e0ff */
[----:B------:R-:W-:-:S02]  /*50a0*/  IADD3 R82, P2, PT, R82, UR15, RZ ;  /* 0x0000000f52527c10 */ /* 0x000fc4000ff5e0ff */
[----:B------:R-:W-:Y:S02]  /*50b0*/  IADD3 R84, P3, PT, R84, UR15, RZ ;  /* 0x0000000f54547c10 */ /* 0x000fe4000ff7e0ff */
[----:B------:R-:W-:Y:S02]  /*50c0*/  IADD3 R86, P4, PT, R86, UR15, RZ ;  /* 0x0000000f56567c10 */ /* 0x000fe4000ff9e0ff */
[----:B------:R-:W-:Y:S02]  /*50d0*/  IADD3 R88, P5, PT, R88, UR15, RZ ;  /* 0x0000000f58587c10 */ /* 0x000fe4000ffbe0ff */
[----:B------:R-:W-:Y:S02]  /*50e0*/  IADD3.X R77, PT, PT, R77, UR6, RZ, P6, !PT ;  /* 0x000000064d4d7c10 */ /* 0x000fe4000b7fe4ff */
[----:B------:R-:W-:Y:S02]  /*50f0*/  IADD3.X R79, PT, PT, R79, UR6, RZ, P1, !PT ;  /* 0x000000064f4f7c10 */ /* 0x000fe40008ffe4ff */
[----:B------:R-:W-:-:S02]  /*5100*/  IADD3.X R81, PT, PT, R81, UR6, RZ, P2, !PT ;  /* 0x0000000651517c10 */ /* 0x000fc400097fe4ff */
[----:B------:R-:W-:Y:S02]  /*5110*/  IADD3.X R83, PT, PT, R83, UR6, RZ, P3, !PT ;  /* 0x0000000653537c10 */ /* 0x000fe40009ffe4ff */
[----:B------:R-:W-:Y:S02]  /*5120*/  IADD3.X R85, PT, PT, R85, UR6, RZ, P4, !PT ;  /* 0x0000000655557c10 */ /* 0x000fe4000a7fe4ff */
[----:B------:R-:W-:Y:S02]  /*5130*/  IADD3.X R87, PT, PT, R87, UR6, RZ, P5, !PT ;  /* 0x0000000657577c10 */ /* 0x000fe4000affe4ff */
[----:B------:R-:W-:Y:S02]  /*5140*/  LEA R10, P0, R39, R10, 0x2 ;  /* 0x0000000a270a7211 */ /* 0x000fe400078010ff */
[----:B------:R-:W-:Y:S02]  /*5150*/  IADD3 R90, P6, PT, R90, UR15, RZ ;  /* 0x0000000f5a5a7c10 */ /* 0x000fe4000ffde0ff */
[----:B------:R-:W-:-:S02]  /*5160*/  IADD3 R92, P1, PT, R92, UR15, RZ ;  /* 0x0000000f5c5c7c10 */ /* 0x000fc4000ff3e0ff */
[----:B------:R-:W-:Y:S02]  /*5170*/  IADD3 R94, P2, PT, R94, UR15, RZ ;  /* 0x0000000f5e5e7c10 */ /* 0x000fe4000ff5e0ff */
[----:B------:R-:W-:Y:S02]  /*5180*/  IADD3 R96, P3, PT, R96, UR15, RZ ;  /* 0x0000000f60607c10 */ /* 0x000fe4000ff7e0ff */
[----:B------:R-:W-:Y:S02]  /*5190*/  IADD3 R98, P4, PT, R98, UR15, RZ ;  /* 0x0000000f62627c10 */ /* 0x000fe4000ff9e0ff */
[----:B------:R-:W-:Y:S02]  /*51a0*/  IADD3 R100, P5, PT, R100, UR15, RZ ;  /* 0x0000000f64647c10 */ /* 0x000fe4000ffbe0ff */
[----:B------:R-:W-:Y:S02]  /*51b0*/  IADD3.X R89, PT, PT, R89, UR6, RZ, P6, !PT ;  /* 0x0000000659597c10 */ /* 0x000fe4000b7fe4ff */
[----:B------:R-:W-:-:S02]  /*51c0*/  IADD3.X R91, PT, PT, R91, UR6, RZ, P1, !PT ;  /* 0x000000065b5b7c10 */ /* 0x000fc40008ffe4ff */
[----:B------:R-:W-:Y:S02]  /*51d0*/  IADD3.X R93, PT, PT, R93, UR6, RZ, P2, !PT ;  /* 0x000000065d5d7c10 */ /* 0x000fe400097fe4ff */
[----:B------:R-:W-:Y:S02]  /*51e0*/  IADD3.X R95, PT, PT, R95, UR6, RZ, P3, !PT ;  /* 0x000000065f5f7c10 */ /* 0x000fe40009ffe4ff */
[----:B------:R-:W-:Y:S02]  /*51f0*/  IADD3.X R97, PT, PT, R97, UR6, RZ, P4, !PT ;  /* 0x0000000661617c10 */ /* 0x000fe4000a7fe4ff */
[----:B------:R-:W-:Y:S02]  /*5200*/  IADD3.X R99, PT, PT, R99, UR6, RZ, P5, !PT ;  /* 0x0000000663637c10 */ /* 0x000fe4000affe4ff */
[----:B------:R-:W-:Y:S01]  /*5210*/  IADD3.X R11, PT, PT, R11, UR11, RZ, P0, !PT ;  /* 0x0000000b0b0b7c10 */ /* 0x000fe200087fe4ff */
[----:B--2---:R-:W-:Y:S06]  /*5220*/  BRA.U UP0, `(.L_x_1) ;  /* 0xffffffe5009c7547 */ /* 0x004fec000b83ffff */
.L_x_0:
[----:B------:R-:W2:Y:S01]  /*5230*/  LDL.LU R62, [R1+0x10] ;  /* 0x00001000013e7983 */ /* 0x000ea20000300800 */
[----:B------:R-:W-:-:S04]  /*5240*/  DEPBAR.LE SB0, 0x0 ;  /* 0x000080000000791a */ /* 0x000fc80000000000 */
[----:B------:R-:W1:Y:S01]  /*5250*/  S2R R6, SR_TID.X ;  /* 0x0000000000067919 */ /* 0x000e620000002100 */
[----:B---3--:R-:W-:Y:S01]  /*5260*/  IMAD.MOV.U32 R8, RZ, RZ, R49 ;  /* 0x000000ffff087224 */ /* 0x008fe200078e0031 */
[----:B------:R-:W3:Y:S01]  /*5270*/  LDCU UR4, c[0x0][0x3b4] ;  /* 0x00007680ff0477ac */ /* 0x000ee20008000800 */
[----:B------:R-:W-:Y:S01]  /*5280*/  IMAD.MOV.U32 R9, RZ, RZ, R45 ;  /* 0x000000ffff097224 */ /* 0x000fe200078e002d */
[C---:B------:R-:W-:Y:S01]  /*5290*/  LOP3.LUT R14, R102.reuse, 0x78, R101, 0xfe, !PT ;  /* 0x00000078660e7812 */ /* 0x040fe200078efe65 */
[----:B------:R-:W-:Y:S01]  /*52a0*/  IMAD.MOV.U32 R10, RZ, RZ, R69 ;  /* 0x000000ffff0a7224 */ /* 0x000fe200078e0045 */
[----:B------:R-:W4:Y:S01]  /*52b0*/  LDCU.64 UR8, c[0x0][0x390] ;  /* 0x00007200ff0877ac */ /* 0x000f220008000a00 */
[----:B------:R-:W-:Y:S01]  /*52c0*/  IMAD.MOV.U32 R11, RZ, RZ, R17 ;  /* 0x000000ffff0b7224 */ /* 0x000fe200078e0011 */
[C-C-:B------:R-:W-:Y:S01]  /*52d0*/  LOP3.LUT R40, R102.reuse, 0x70, R101.reuse, 0xfe, !PT ;  /* 0x0000007066287812 */ /* 0x140fe200078efe65 */
        /* <DEDUP_REMOVED lines=9> */
[C---:B------:R-:W-:Y:S01]  /*5370*/  LOP3.LUT R60, R102.reuse, 0x4c, R101, 0xfe, !PT ;  /* 0x0000004c663c7812 */ /* 0x040fe200078efe65 */
[----:B------:R-:W-:Y:S01]  /*5380*/  IMAD.MOV.U32 R17, RZ, RZ, R47 ;  /* 0x000000ffff117224 */ /* 0x000fe200078e002f */
[C---:B------:R-:W-:Y:S01]  /*5390*/  LOP3.LUT R58, R102.reuse, 0x48, R101, 0xfe, !PT ;  /* 0x00000048663a7812 */ /* 0x040fe200078efe65 */
        /* <DEDUP_REMOVED lines=9> */
[--C-:B------:R-:W-:Y:S01]  /*5430*/  LOP3.LUT R45, R102, 0x34, R101.reuse, 0xfe, !PT ;  /* 0x00000034662d7812 */ /* 0x100fe200078efe65 */
[C---:B-1----:R-:W-:Y:S01]  /*5440*/  IMAD.SHL.U32 R3, R6.reuse, 0x20, RZ ;  /* 0x0000002006037824 */ /* 0x042fe200078e00ff */
[--C-:B------:R-:W-:Y:S01]  /*5450*/  SHF.R.U32.HI R15, RZ, 0x3, R6.reuse ;  /* 0x00000003ff0f7819 */ /* 0x100fe20000011606 */
[----:B------:R-:W-:Y:S01]  /*5460*/  IMAD.SHL.U32 R0, R6, 0x800, RZ ;  /* 0x0000080006007824 */ /* 0x000fe200078e00ff */
[----:B------:R-:W-:Y:S01]  /*5470*/  LOP3.LUT R47, R102, 0x30, R101, 0xfe, !PT ;  /* 0x00000030662f7812 */ /* 0x000fe200078efe65 */
[C---:B------:R-:W-:Y:S01]  /*5480*/  IMAD.SHL.U32 R2, R6.reuse, 0x80, RZ ;  /* 0x0000008006027824 */ /* 0x040fe200078e00ff */
[----:B------:R-:W-:Y:S01]  /*5490*/  LOP3.LUT R4, R3, 0x60, RZ, 0xc0, !PT ;  /* 0x0000006003047812 */ /* 0x000fe200078ec0ff */
[----:B------:R-:W-:Y:S01]  /*54a0*/  IMAD.SHL.U32 R7, R6, 0x4, RZ ;  /* 0x0000000406077824 */ /* 0x000fe200078e00ff */
[----:B------:R-:W-:Y:S01]  /*54b0*/  LOP3.LUT R0, R0, 0xc000, RZ, 0xc0, !PT ;  /* 0x0000c00000007812 */ /* 0x000fe200078ec0ff */
[----:B------:R-:W-:Y:S01]  /*54c0*/  IMAD R5, R6, 0x200, R6 ;  /* 0x0000020006057824 */ /* 0x000fe200078e0206 */
[----:B------:R-:W-:-:S02]  /*54d0*/  LOP3.LUT R3, R2, 0x3000, RZ, 0xc0, !PT ;  /* 0x0000300002037812 */ /* 0x000fc400078ec0ff */
[----:B------:R-:W-:Y:S01]  /*54e0*/  LOP3.LUT R4, R4, 0x70, R7, 0x78, !PT ;  /* 0x0000007004047812 */ /* 0x000fe200078e7807 */
[----:B------:R-:W-:Y:S01]  /*54f0*/  IMAD.SHL.U32 R2, R5, 0x10, RZ ;  /* 0x0000001005027824 */ /* 0x000fe200078e00ff */
[----:B------:R-:W-:Y:S01]  /*5500*/  IADD3 R3, PT, PT, R3, UR7, R0 ;  /* 0x0000000703037c10 */ /* 0x000fe2000fffe000 */
[----:B------:R-:W-:Y:S01]  /*5510*/  IMAD.MOV.U32 R5, RZ, RZ, R44 ;  /* 0x000000ffff057224 */ /* 0x000fe200078e002c */
[----:B------:R-:W-:Y:S01]  /*5520*/  LOP3.LUT R0, R6, 0x180, RZ, 0xc0, !PT ;  /* 0x0000018006007812 */ /* 0x000fe200078ec0ff */
[----:B------:R-:W-:Y:S01]  /*5530*/  IMAD.MOV.U32 R6, RZ, RZ, R68 ;  /* 0x000000ffff067224 */ /* 0x000fe200078e0044 */
[----:B------:R-:W-:Y:S01]  /*5540*/  LOP3.LUT R2, R2, 0xcff0, RZ, 0xc0, !PT ;  /* 0x0000cff002027812 */ /* 0x000fe200078ec0ff */
[----:B------:R-:W-:Y:S01]  /*5550*/  IMAD.IADD R3, R4, 0x1, R3 ;  /* 0x0000000104037824 */ /* 0x000fe200078e0203 */
[----:B------:R-:W-:Y:S01]  /*5560*/  LOP3.LUT R44, R102, 0x6c, R101, 0xfe, !PT ;  /* 0x0000006c662c7812 */ /* 0x000fe200078efe65 */
[----:B------:R-:W-:Y:S01]  /*5570*/  IMAD.MOV.U32 R4, RZ, RZ, R48 ;  /* 0x000000ffff047224 */ /* 0x000fe200078e0030 */
[----:B------:R-:W-:Y:S01]  /*5580*/  LOP3.LUT R15, R2, 0x20, R15, 0x78, !PT ;  /* 0x00000020020f7812 */ /* 0x000fe200078e780f */
[----:B------:R-:W-:Y:S01]  /*5590*/  IMAD R0, R0, 0x2, R3 ;  /* 0x0000000200007824 */ /* 0x000fe200078e0203 */
[----:B------:R-:W-:Y:S01]  /*55a0*/  BAR.SYNC.DEFER_BLOCKING 0x0 ;  /* 0x0000000000007b1d */ /* 0x000fe20000010000 */
[----:B------:R-:W-:Y:S01]  /*55b0*/  IMAD.MOV.U32 R7, RZ, RZ, R16 ;  /* 0x000000ffff077224 */ /* 0x000fe200078e0010 */
[----:B------:R-:W-:Y:S01]  /*55c0*/  LOP3.LUT R75, R15, 0x40, RZ, 0x3c, !PT ;  /* 0x000000400f4b7812 */ /* 0x000fe200078e3cff */
[----:B------:R-:W-:Y:S01]  /*55d0*/  IMAD.MOV.U32 R16, RZ, RZ, R51 ;  /* 0x000000ffff107224 */ /* 0x000fe200078e0033 */
[----:B------:R-:W-:-:S04]  /*55e0*/  LOP3.LUT R3, R102, R101, RZ, 0xfc, !PT ;  /* 0x0000006566037212 */ /* 0x000fc800078efcff */
[----:B------:R-:W1:Y:S01]  /*55f0*/  LDC R2, c[0x0][0x3b8] ;  /* 0x0000ee00ff027b82 */ /* 0x000e620000000800 */
[C-C-:B------:R-:W-:Y:S02]  /*5600*/  LOP3.LUT R48, R102.reuse, 0x64, R101.reuse, 0xfe, !PT ;  /* 0x0000006466307812 */ /* 0x140fe400078efe65 */
[C-C-:B------:R-:W-:Y:S02]  /*5610*/  LOP3.LUT R49, R102.reuse, 0x2c, R101.reuse, 0xfe, !PT ;  /* 0x0000002c66317812 */ /* 0x140fe400078efe65 */
[C-C-:B------:R-:W-:Y:S02]  /*5620*/  LOP3.LUT R51, R102.reuse, 0x28, R101.reuse, 0xfe, !PT ;  /* 0x0000002866337812 */ /* 0x140fe400078efe65 */
[C-C-:B------:R-:W-:Y:S02]  /*5630*/  LOP3.LUT R57, R102.reuse, 0x1c, R101.reuse, 0xfe, !PT ;  /* 0x0000001c66397812 */ /* 0x140fe400078efe65 */
[C-C-:B------:R-:W-:Y:S02]  /*5640*/  LOP3.LUT R59, R102.reuse, 0x18, R101.reuse, 0xfe, !PT ;  /* 0x00000018663b7812 */ /* 0x140fe400078efe65 */
[----:B------:R-:W-:-:S02]  /*5650*/  LOP3.LUT R61, R102, 0x14, R101, 0xfe, !PT ;  /* 0x00000014663d7812 */ /* 0x000fc400078efe65 */
[C-C-:B------:R-:W-:Y:S02]  /*5660*/  LOP3.LUT R69, R102.reuse, 0x10, R101.reuse, 0xfe, !PT ;  /* 0x0000001066457812 */ /* 0x140fe400078efe65 */
[C-C-:B------:R-:W-:Y:S02]  /*5670*/  LOP3.LUT R67, R102.reuse, 0xc, R101.reuse, 0xfe, !PT ;  /* 0x0000000c66437812 */ /* 0x140fe400078efe65 */
[----:B------:R-:W-:Y:S01]  /*5680*/  LOP3.LUT R32, R102, 0x8, R101, 0xfe, !PT ;  /* 0x0000000866207812 */ /* 0x000fe200078efe65 */
[----:B------:R5:W-:Y:S04]  /*5690*/  STS.128 [R0], R4 ;  /* 0x0000000400007388 */ /* 0x000be80000000c00 */
[----:B------:R1:W-:Y:S02]  /*56a0*/  STS.128 [R0+0x800], R8 ;  /* 0x0008000800007388 */ /* 0x0003e40000000c00 */
[----:B-1----:R-:W-:-:S02]  /*56b0*/  IMAD R73, R3, R2, RZ ;  /* 0x0000000203497224 */ /* 0x002fc400078e02ff */
[----:B------:R-:W-:Y:S01]  /*56c0*/  STS.128 [R0+0x80], R28 ;  /* 0x0000801c00007388 */ /* 0x000fe20000000c00 */
[-C--:B------:R-:W-:Y:S02]  /*56d0*/  IMAD R70, R32, R2.reuse, RZ ;  /* 0x0000000220467224 */ /* 0x080fe400078e02ff */
[----:B------:R-:W-:Y:S01]  /*56e0*/  IMAD R71, R67, R2, RZ ;  /* 0x0000000243477224 */ /* 0x000fe200078e02ff */
[----:B------:R-:W-:Y:S01]  /*56f0*/  STS.128 [R0+0x880], R16 ;  /* 0x0008801000007388 */ /* 0x000fe20000000c00 */
[----:B-----5:R-:W-:-:S03]  /*5700*/  IMAD.MOV.U32 R7, RZ, RZ, R53 ;  /* 0x000000ffff077224 */ /* 0x020fc600078e0035 */
[----:B------:R-:W-:Y:S01]  /*5710*/  STS.128 [R0+0x400], R36 ;  /* 0x0004002400007388 */ /* 0x000fe20000000c00 */
[----:B------:R-:W-:Y:S02]  /*5720*/  IMAD.MOV.U32 R4, RZ, RZ, R33 ;  /* 0x000000ffff047224 */ /* 0x000fe400078e0021 */
[----:B------:R-:W-:Y:S02]  /*5730*/  IMAD.MOV.U32 R11, RZ, RZ, R54 ;  /* 0x000000ffff0b7224 */ /* 0x000fe400078e0036 */
[----:B------:R-:W-:Y:S02]  /*5740*/  IMAD.MOV.U32 R5, RZ, RZ, R25 ;  /* 0x000000ffff057224 */ /* 0x000fe400078e0019 */
[----:B------:R-:W-:Y:S02]  /*5750*/  IMAD.MOV.U32 R6, RZ, RZ, R21 ;  /* 0x000000ffff067224 */ /* 0x000fe400078e0015 */
[----:B------:R-:W-:Y:S02]  /*5760*/  IMAD.MOV.U32 R8, RZ, RZ, R34 ;  /* 0x000000ffff087224 */ /* 0x000fe400078e0022 */
[----:B------:R-:W-:Y:S01]  /*5770*/  IMAD.MOV.U32 R9, RZ, RZ, R26 ;  /* 0x000000ffff097224 */ /* 0x000fe200078e001a */
[----:B------:R-:W-:Y:S01]  /*5780*/  STS.128 [R0+0xc00], R4 ;  /* 0x000c000400007388 */ /* 0x000fe20000000c00 */
[----:B------:R-:W-:-:S02]  /*5790*/  IMAD.MOV.U32 R10, RZ, RZ, R22 ;  /* 0x000000ffff0a7224 */ /* 0x000fc400078e0016 */
[----:B------:R-:W-:Y:S02]  /*57a0*/  IMAD.MOV.U32 R53, RZ, RZ, R27 ;  /* 0x000000ffff357224 */ /* 0x000fe400078e001b */
[----:B------:R-:W-:Y:S01]  /*57b0*/  IMAD.MOV.U32 R54, RZ, RZ, R23 ;  /* 0x000000ffff367224 */ /* 0x000fe200078e0017 */
[----:B------:R-:W-:Y:S04]  /*57c0*/  STS.128 [R0+0x480], R8 ;  /* 0x0004800800007388 */ /* 0x000fe80000000c00 */
[----:B------:R1:W-:Y:S01]  /*57d0*/  STS.128 [R0+0xc80], R52 ;  /* 0x000c803400007388 */ /* 0x0003e20000000c00 */
[----:B------:R-:W-:Y:S01]  /*57e0*/  BAR.SYNC.DEFER_BLOCKING 0x0 ;  /* 0x0000000000007b1d */ /* 0x000fe20000010000 */
[C-C-:B-1----:R-:W-:Y:S02]  /*57f0*/  LOP3.LUT R52, R102.reuse, 0x5c, R101.reuse, 0xfe, !PT ;  /* 0x0000005c66347812 */ /* 0x142fe400078efe65 */
[----:B------:R-:W-:-:S02]  /*5800*/  LOP3.LUT R54, R102, 0x50, R101, 0xfe, !PT ;  /* 0x0000005066367812 */ /* 0x000fc400078efe65 */
[C-C-:B------:R-:W-:Y:S02]  /*5810*/  LOP3.LUT R0, R102.reuse, 0x7c, R101.reuse, 0xfe, !PT ;  /* 0x0000007c66007812 */ /* 0x140fe400078efe65 */
[C-C-:B------:R-:W-:Y:S02]  /*5820*/  LOP3.LUT R53, R102.reuse, 0x24, R101.reuse, 0xfe, !PT ;  /* 0x0000002466357812 */ /* 0x140fe400078efe65 */
[--C-:B------:R-:W-:Y:S01]  /*5830*/  LOP3.LUT R55, R102, 0x20, R101.reuse, 0xfe, !PT ;  /* 0x0000002066377812 */ /* 0x100fe200078efe65 */
[----:B------:R-:W1:Y:S04]  /*5840*/  LDS.128 R4, [R15+UR7] ;  /* 0x000000070f047984 */ /* 0x000e680008000c00 */
[----:B------:R-:W5:Y:S04]  /*5850*/  LDS.128 R20, [R75+UR7] ;  /* 0x000000074b147984 */ /* 0x000f680008000c00 */
[----:B------:R-:W1:Y:S04]  /*5860*/  LDS.128 R16, [R15+UR7+0x1000] ;  /* 0x001000070f107984 */ /* 0x000e680008000c00 */
[----:B------:R-:W1:Y:S04]  /*5870*/  LDS.128 R8, [R75+UR7+0x1000] ;  /* 0x001000074b087984 */ /* 0x000e680008000c00 */
[----:B------:R-:W1:Y:S04]  /*5880*/  LDS.128 R28, [R15+UR7+0x2000] ;  /* 0x002000070f1c7984 */ /* 0x000e680008000c00 */
[----:B------:R3:W-:Y:S02]  /*5890*/  LDS.128 R36, [R15+UR7+0x3000] ;  /* 0x003000070f247984 */ /* 0x0007e40008000c00 */
[----:B---3--:R-:W-:Y:S01]  /*58a0*/  IMAD R15, R69, R2, RZ ;  /* 0x00000002450f7224 */ /* 0x008fe200078e02ff */
[C---:B--2---:R-:W-:Y:S01]  /*58b0*/  ISETP.GE.AND P0, PT, R62.reuse, R12, PT ;  /* 0x0000000c3e00720c */ /* 0x044fe20003f06270 */
[----:B------:R-:W-:Y:S01]  /*58c0*/  IMAD R24, R62, UR4, RZ ;  /* 0x000000043e187c24 */ /* 0x000fe2000f8e02ff */
[----:B------:R-:W-:-:S02]  /*58d0*/  LOP3.LUT R12, R102, 0x74, R101, 0xfe, !PT ;  /* 0x00000074660c7812 */ /* 0x000fc400078efe65 */
[-C--:B------:R-:W-:Y:S02]  /*58e0*/  ISETP.LT.AND P1, PT, R14, R13.reuse, !P0 ;  /* 0x0000000d0e00720c */ /* 0x080fe40004721270 */
[C---:B----4-:R-:W-:Y:S02]  /*58f0*/  LEA R14, P2, R24.reuse, UR8, 0x2 ;  /* 0x00000008180e7c11 */ /* 0x050fe4000f8410ff */
[----:B------:R-:W-:Y:S02]  /*5900*/  ISETP.LT.AND P4, PT, R3, R13, !P0 ;  /* 0x0000000d0300720c */ /* 0x000fe40004781270 */
[----:B------:R-:W-:Y:S02]  /*5910*/  LEA.HI.X.SX32 R3, R24, UR9, 0x2, P2 ;  /* 0x0000000918037c11 */ /* 0x000fe400090f16ff */
[----:B------:R-:W2:Y:S01]  /*5920*/  LDS.128 R24, [R75+UR7+0x2000] ;  /* 0x002000074b187984 */ /* 0x000ea20008000c00 */
[----:B------:R-:W-:Y:S02]  /*5930*/  LOP3.LUT R101, R102, 0x4, R101, 0xfe, !PT ;  /* 0x0000000466657812 */ /* 0x000fe400078efe65 */
[----:B------:R-:W-:-:S02]  /*5940*/  LEA R62, P6, R73, R14, 0x2 ;  /* 0x0000000e493e7211 */ /* 0x000fc400078c10ff */
[CC--:B------:R-:W-:Y:S01]  /*5950*/  ISETP.LT.AND P2, PT, R101.reuse, R13.reuse, !P0 ;  /* 0x0000000d6500720c */ /* 0x0c0fe20004741270 */
[----:B------:R-:W-:Y:S01]  /*5960*/  IMAD R101, R101, R2, RZ ;  /* 0x0000000265657224 */ /* 0x000fe200078e02ff */
[----:B------:R-:W-:Y:S02]  /*5970*/  ISETP.LT.AND P3, PT, R32, R13, !P0 ;  /* 0x0000000d2000720c */ /* 0x000fe40004761270 */
[-C--:B------:R-:W-:Y:S01]  /*5980*/  LEA.HI.X.SX32 R63, R73, R3.reuse, 0x2, P6 ;  /* 0x00000003493f7211 */ /* 0x080fe200030f16ff */
[----:B------:R-:W3:Y:S01]  /*5990*/  LDS.128 R32, [R75+UR7+0x3000] ;  /* 0x003000074b207984 */ /* 0x000ee20008000c00 */
[CC--:B------:R-:W-:Y:S01]  /*59a0*/  LEA R64, P5, R101.reuse, R14.reuse, 0x2 ;  /* 0x0000000e65407211 */ /* 0x0c0fe200078a10ff */
[----:B------:R-:W-:Y:S01]  /*59b0*/  IMAD R73, R2, 0x40, R73 ;  /* 0x0000004002497824 */ /* 0x000fe200078e0249 */
[----:B------:R-:W-:Y:S01]  /*59c0*/  LEA R66, P6, R70, R14, 0x2 ;  /* 0x0000000e46427211 */ /* 0x000fe200078c10ff */
[----:B-1----:R1:W-:Y:S01]  /*59d0*/  @P4 STG.E desc[UR16][R62.64], R4 ;  /* 0x000000043e004986 */ /* 0x0023e2000c101910 */
[----:B------:R-:W-:-:S02]  /*59e0*/  LEA.HI.X.SX32 R65, R101, R3, 0x2, P5 ;  /* 0x0000000365417211 */ /* 0x000fc400028f16ff */
[----:B------:R-:W-:Y:S02]  /*59f0*/  ISETP.LT.AND P4, PT, R67, R13, !P0 ;  /* 0x0000000d4300720c */ /* 0x000fe40004781270 */
[----:B------:R-:W-:Y:S01]  /*5a00*/  LEA.HI.X.SX32 R67, R70, R3, 0x2, P6 ;  /* 0x0000000346437211 */ /* 0x000fe200030f16ff */
[----:B-----5:R-:W-:Y:S01]  /*5a10*/  @P2 STG.E desc[UR16][R64.64], R20 ;  /* 0x0000001440002986 */ /* 0x020fe2000c101910 */
[----:B------:R-:W-:Y:S02]  /*5a20*/  LEA R68, P5, R71, R14, 0x2 ;  /* 0x0000000e47447211 */ /* 0x000fe400078a10ff */
[-C--:B------:R-:W-:Y:S01]  /*5a30*/  ISETP.LT.AND P2, PT, R69, R13.reuse, !P0 ;  /* 0x0000000d4500720c */ /* 0x080fe20004741270 */
[----:B------:R4:W-:Y:S01]  /*5a40*/  @P3 STG.E desc[UR16][R66.64], R16 ;  /* 0x0000001042003986 */ /* 0x0009e2000c101910 */
[C---:B------:R-:W-:Y:S01]  /*5a50*/  ISETP.LT.AND P3, PT, R61.reuse, R13, !P0 ;  /* 0x0000000d3d00720c */ /* 0x040fe20004761270 */
[-C--:B------:R-:W-:Y:S01]  /*5a60*/  IMAD R61, R61, R2.reuse, RZ ;  /* 0x000000023d3d7224 */ /* 0x080fe200078e02ff */
[----:B------:R-:W-:Y:S01]  /*5a70*/  LEA.HI.X.SX32 R69, R71, R3, 0x2, P5 ;  /* 0x0000000347457211 */ /* 0x000fe200028f16ff */
[----:B-1----:R-:W-:Y:S01]  /*5a80*/  IMAD R4, R59, R2, RZ ;  /* 0x000000023b047224 */ /* 0x002fe200078e02ff */
[----:B------:R-:W-:-:S02]  /*5a90*/  LEA R62, P6, R15, R14, 0x2 ;  /* 0x0000000e0f3e7211 */ /* 0x000fc400078c10ff */
[----:B------:R-:W-:Y:S01]  /*5aa0*/  LEA R70, P5, R61, R14, 0x2 ;  /* 0x0000000e3d467211 */ /* 0x000fe200078a10ff */
[----:B------:R1:W-:Y:S01]  /*5ab0*/  @P4 STG.E desc[UR16][R68.64], R8 ;  /* 0x0000000844004986 */ /* 0x0003e2000c101910 */
[-C--:B------:R-:W-:Y:S01]  /*5ac0*/  LEA.HI.X.SX32 R63, R15, R3.reuse, 0x2, P6 ;  /* 0x000000030f3f7211 */ /* 0x080fe200030f16ff */
[----:B------:R-:W-:Y:S01]  /*5ad0*/  IMAD R15, R57, R2, RZ ;  /* 0x00000002390f7224 */ /* 0x000fe200078e02ff */
[----:B------:R-:W-:Y:S02]  /*5ae0*/  LEA.HI.X.SX32 R71, R61, R3, 0x2, P5 ;  /* 0x000000033d477211 */ /* 0x000fe400028f16ff */
[-C--:B------:R-:W-:Y:S01]  /*5af0*/  ISETP.LT.AND P4, PT, R59, R13.reuse, !P0 ;  /* 0x0000000d3b00720c */ /* 0x080fe20004781270 */
[----:B------:R5:W-:Y:S01]  /*5b00*/  @P2 STG.E desc[UR16][R62.64], R28 ;  /* 0x0000001c3e002986 */ /* 0x000be2000c101910 */
[-C--:B----4-:R-:W-:Y:S02]  /*5b10*/  LEA R66, P5, R15, R14.reuse, 0x2 ;  /* 0x0000000e0f427211 */ /* 0x090fe400078a10ff */
[----:B------:R-:W-:Y:S01]  /*5b20*/  LEA R64, P6, R4, R14, 0x2 ;  /* 0x0000000e04407211 */ /* 0x000fe200078c10ff */
[----:B--2---:R2:W-:Y:S01]  /*5b30*/  @P3 STG.E desc[UR16][R70.64], R24 ;  /* 0x0000001846003986 */ /* 0x0045e2000c101910 */
[CC--:B------:R-:W-:Y:S01]  /*5b40*/  ISETP.LT.AND P3, PT, R55.reuse, R13.reuse, !P0 ;  /* 0x0000000d3700720c */ /* 0x0c0fe20004761270 */
[-C--:B------:R-:W-:Y:S01]  /*5b50*/  IMAD R55, R55, R2.reuse, RZ ;  /* 0x0000000237377224 */ /* 0x080fe200078e02ff */
[----:B------:R-:W-:Y:S01]  /*5b60*/  ISETP.LT.AND P2, PT, R57, R13, !P0 ;  /* 0x0000000d3900720c */ /* 0x000fe20004741270 */
[-C--:B-1----:R-:W-:Y:S01]  /*5b70*/  IMAD R8, R49, R2.reuse, RZ ;  /* 0x0000000231087224 */ /* 0x082fe200078e02ff */
[-C--:B------:R-:W-:Y:S01]  /*5b80*/  LEA.HI.X.SX32 R67, R15, R3.reuse, 0x2, P5 ;  /* 0x000000030f437211 */ /* 0x080fe200028f16ff */
[----:B------:R-:W-:Y:S01]  /*5b90*/  IMAD R15, R2, 0x4, R73 ;  /* 0x00000004020f7824 */ /* 0x000fe200078e0249 */
[----:B------:R-:W-:Y:S01]  /*5ba0*/  LEA.HI.X.SX32 R65, R4, R3, 0x2, P6 ;  /* 0x0000000304417211 */ /* 0x000fe200030f16ff */
[-C--:B------:R-:W-:Y:S01]  /*5bb0*/  IMAD R4, R51, R2.reuse, RZ ;  /* 0x0000000233047224 */ /* 0x080fe200078e02ff */
[C---:B------:R-:W-:Y:S01]  /*5bc0*/  ISETP.LT.AND P5, PT, R53.reuse, R13, !P0 ;  /* 0x0000000d3500720c */ /* 0x040fe200047a1270 */
[----:B------:R-:W-:Y:S01]  /*5bd0*/  IMAD R53, R53, R2, RZ ;  /* 0x0000000235357224 */ /* 0x000fe200078e02ff */
[-C--:B-----5:R-:W-:Y:S01]  /*5be0*/  LEA R62, P6, R55, R14.reuse, 0x2 ;  /* 0x0000000e373e7211 */ /* 0x0a0fe200078c10ff */
[----:B------:R1:W-:Y:S03]  /*5bf0*/  @P4 STG.E desc[UR16][R64.64], R36 ;  /* 0x0000002440004986 */ /* 0x0003e6000c101910 */
[----:B------:R-:W-:Y:S01]  /*5c00*/  LEA R68, P4, R53, R14, 0x2 ;  /* 0x0000000e35447211 */ /* 0x000fe200078810ff */
[----:B---3--:R-:W-:Y:S01]  /*5c10*/  @P2 STG.E desc[UR16][R66.64], R32 ;  /* 0x0000002042002986 */ /* 0x008fe2000c101910 */
[----:B------:R-:W-:-:S02]  /*5c20*/  LEA.HI.X.SX32 R63, R55, R3, 0x2, P6 ;  /* 0x00000003373f7211 */ /* 0x000fc400030f16ff */
[----:B------:R-:W-:Y:S02]  /*5c30*/  LEA.HI.X.SX32 R69, R53, R3, 0x2, P4 ;  /* 0x0000000335457211 */ /* 0x000fe400020f16ff */
[-C--:B------:R-:W-:Y:S01]  /*5c40*/  ISETP.LT.AND P2, PT, R51, R13.reuse, !P0 ;  /* 0x0000000d3300720c */ /* 0x080fe20004741270 */
[----:B------:R3:W-:Y:S01]  /*5c50*/  @P3 STG.E desc[UR16][R62.64], R5 ;  /* 0x000000053e003986 */ /* 0x0007e2000c101910 */
[-C--:B------:R-:W-:Y:S02]  /*5c60*/  ISETP.LT.AND P3, PT, R49, R13.reuse, !P0 ;  /* 0x0000000d3100720c */ /* 0x080fe40004761270 */
[-C--:B--2---:R-:W-:Y:S01]  /*5c70*/  LEA R70, P6, R4, R14.reuse, 0x2 ;  /* 0x0000000e04467211 */ /* 0x084fe200078c10ff */
[----:B------:R-:W-:Y:S01]  /*5c80*/  @P5 STG.E desc[UR16][R68.64], R21 ;  /* 0x0000001544005986 */ /* 0x000fe2000c101910 */
[----:B-1----:R-:W-:Y:S02]  /*5c90*/  LEA R64, P4, R8, R14, 0x2 ;  /* 0x0000000e08407211 */ /* 0x002fe400078810ff */
[C---:B------:R-:W-:Y:S01]  /*5ca0*/  ISETP.LT.AND P5, PT, R47.reuse, R13, !P0 ;  /* 0x0000000d2f00720c */ /* 0x040fe200047a1270 */
[----:B------:R-:W-:Y:S01]  /*5cb0*/  IMAD R47, R47, R2, RZ ;  /* 0x000000022f2f7224 */ /* 0x000fe200078e02ff */
[----:B------:R-:W-:-:S02]  /*5cc0*/  LEA.HI.X.SX32 R71, R4, R3, 0x2, P6 ;  /* 0x0000000304477211 */ /* 0x000fc400030f16ff */
[----:B------:R-:W-:Y:S02]  /*5cd0*/  LEA.HI.X.SX32 R65, R8, R3, 0x2, P4 ;  /* 0x0000000308417211 */ /* 0x000fe400020f16ff */
[----:B------:R-:W-:Y:S01]  /*5ce0*/  LEA R4, P4, R47, R14, 0x2 ;  /* 0x0000000e2f047211 */ /* 0x000fe200078810ff */
[----:B------:R1:W-:Y:S01]  /*5cf0*/  @P2 STG.E desc[UR16][R70.64], R17 ;  /* 0x0000001146002986 */ /* 0x0003e2000c101910 */
[C---:B------:R-:W-:Y:S01]  /*5d00*/  ISETP.LT.AND P2, PT, R45.reuse, R13, !P0 ;  /* 0x0000000d2d00720c */ /* 0x040fe20004741270 */
[-C--:B------:R-:W-:Y:S01]  /*5d10*/  IMAD R45, R45, R2.reuse, RZ ;  /* 0x000000022d2d7224 */ /* 0x080fe200078e02ff */
[----:B---3--:R-:W-:Y:S01]  /*5d20*/  LEA.HI.X.SX32 R5, R47, R3, 0x2, P4 ;  /* 0x000000032f057211 */ /* 0x008fe200020f16ff */
[----:B------:R2:W-:Y:S01]  /*5d30*/  @P3 STG.E desc[UR16][R64.64], R9 ;  /* 0x0000000940003986 */ /* 0x0005e2000c101910 */
[CC--:B------:R-:W-:Y:S01]  /*5d40*/  ISETP.LT.AND P3, PT, R43.reuse, R13.reuse, !P0 ;  /* 0x0000000d2b00720c */ /* 0x0c0fe20004761270 */
[----:B------:R-:W-:Y:S01]  /*5d50*/  IMAD R43, R43, R2, RZ ;  /* 0x000000022b2b7224 */ /* 0x000fe200078e02ff */
[----:B------:R-:W-:Y:S01]  /*5d60*/  LEA R62, P6, R45, R14, 0x2 ;  /* 0x0000000e2d3e7211 */ /* 0x000fe200078c10ff */
[----:B------:R3:W-:Y:S01]  /*5d70*/  @P5 STG.E desc[UR16][R4.64], R29 ;  /* 0x0000001d04005986 */ /* 0x0007e2000c101910 */
[C---:B------:R-:W-:Y:S01]  /*5d80*/  ISETP.LT.AND P4, PT, R41.reuse, R13, !P0 ;  /* 0x0000000d2900720c */ /* 0x040fe20004781270 */
[----:B------:R-:W-:Y:S01]  /*5d90*/  IMAD R41, R41, R2, RZ ;  /* 0x0000000229297224 */ /* 0x000fe200078e02ff */
[----:B------:R-:W-:-:S02]  /*5da0*/  LEA R16, P5, R43, R14, 0x2 ;  /* 0x0000000e2b107211 */ /* 0x000fc400078a10ff */
[-C--:B------:R-:W-:Y:S02]  /*5db0*/  LEA.HI.X.SX32 R63, R45, R3.reuse, 0x2, P6 ;  /* 0x000000032d3f7211 */ /* 0x080fe400030f16ff */
[----:B-1----:R-:W-:Y:S02]  /*5dc0*/  LEA.HI.X.SX32 R17, R43, R3, 0x2, P5 ;  /* 0x000000032b117211 */ /* 0x002fe400028f16ff */
[CC--:B------:R-:W-:Y:S01]  /*5dd0*/  LEA R8, P6, R41.reuse, R14.reuse, 0x2 ;  /* 0x0000000e29087211 */ /* 0x0c0fe200078c10ff */
[----:B------:R1:W-:Y:S01]  /*5de0*/  @P2 STG.E desc[UR16][R62.64], R25 ;  /* 0x000000193e002986 */ /* 0x0003e2000c101910 */
[----:B------:R-:W-:Y:S02]  /*5df0*/  ISETP.LT.AND P5, PT, R74, R13, !P0 ;  /* 0x0000000d4a00720c */ /* 0x000fe400047a1270 */
[----:B--2---:R-:W-:Y:S01]  /*5e00*/  LEA.HI.X.SX32 R9, R41, R3, 0x2, P6 ;  /* 0x0000000329097211 */ /* 0x004fe200030f16ff */
[----:B------:R2:W-:Y:S01]  /*5e10*/  @P3 STG.E desc[UR16][R16.64], R37 ;  /* 0x0000002510003986 */ /* 0x0005e2000c101910 */
[----:B---3--:R-:W-:-:S02]  /*5e20*/  LEA R4, P3, R73, R14, 0x2 ;  /* 0x0000000e49047211 */ /* 0x008fc400078610ff */
[-C--:B------:R-:W-:Y:S01]  /*5e30*/  LEA R20, P6, R15, R14.reuse, 0x2 ;  /* 0x0000000e0f147211 */ /* 0x080fe200078c10ff */
[----:B------:R3:W-:Y:S01]  /*5e40*/  @P4 STG.E desc[UR16][R8.64], R33 ;  /* 0x0000002108004986 */ /* 0x0007e2000c101910 */
[----:B------:R-:W-:Y:S02]  /*5e50*/  LEA.HI.X.SX32 R5, R73, R3, 0x2, P3 ;  /* 0x0000000349057211 */ /* 0x000fe400018f16ff */
[-C--:B------:R-:W-:Y:S01]  /*5e60*/  ISETP.LT.AND P2, PT, R72, R13.reuse, !P0 ;  /* 0x0000000d4800720c */ /* 0x080fe20004741270 */
[----:B-1----:R-:W-:Y:S01]  /*5e70*/  IMAD R25, R2, 0x4, R15 ;  /* 0x0000000402197824 */ /* 0x002fe200078e020f */
[----:B------:R-:W-:Y:S01]  /*5e80*/  ISETP.LT.AND P4, PT, R58, R13, !P0 ;  /* 0x0000000d3a00720c */ /* 0x000fe20004781270 */
[----:B------:R1:W-:Y:S01]  /*5e90*/  @P5 STG.E desc[UR16][R4.64], R6 ;  /* 0x0000000604005986 */ /* 0x0003e2000c101910 */
[----:B------:R-:W-:Y:S01]  /*5ea0*/  LEA.HI.X.SX32 R21, R15, R3, 0x2, P6 ;  /* 0x000000030f157211 */ /* 0x000fe200030f16ff */
[----:B------:R-:W-:Y:S01]  /*5eb0*/  IMAD R15, R2, 0x4, R25 ;  /* 0x00000004020f7824 */ /* 0x000fe200078e0219 */
[----:B--2---:R-:W-:-:S02]  /*5ec0*/  LEA R16, P5, R25, R14, 0x2 ;  /* 0x0000000e19107211 */ /* 0x004fc400078a10ff */
[----:B------:R-:W-:Y:S02]  /*5ed0*/  ISETP.LT.AND P3, PT, R60, R13, !P0 ;  /* 0x0000000d3c00720c */ /* 0x000fe40004761270 */
[-C--:B---3--:R-:W-:Y:S02]  /*5ee0*/  LEA R8, P6, R15, R14.reuse, 0x2 ;  /* 0x0000000e0f087211 */ /* 0x088fe400078c10ff */
[----:B------:R-:W-:Y:S01]  /*5ef0*/  LEA.HI.X.SX32 R17, R25, R3, 0x2, P5 ;  /* 0x0000000319117211 */ /* 0x000fe200028f16ff */
[----:B------:R-:W-:Y:S01]  /*5f00*/  IMAD R25, R2, 0x4, R15 ;  /* 0x0000000402197824 */ /* 0x000fe200078e020f */
[----:B------:R-:W-:Y:S01]  /*5f10*/  ISETP.LT.AND P5, PT, R54, R13, !P0 ;  /* 0x0000000d3600720c */ /* 0x000fe200047a1270 */
[----:B------:R2:W-:Y:S01]  /*5f20*/  @P2 STG.E desc[UR16][R20.64], R22 ;  /* 0x0000001614002986 */ /* 0x0005e2000c101910 */
[----:B------:R-:W-:Y:S01]  /*5f30*/  LEA.HI.X.SX32 R9, R15, R3, 0x2, P6 ;  /* 0x000000030f097211 */ /* 0x000fe200030f16ff */
[----:B------:R-:W-:Y:S01]  /*5f40*/  IMAD R15, R2, 0x4, R25 ;  /* 0x00000004020f7824 */ /* 0x000fe200078e0219 */
[----:B------:R-:W-:Y:S01]  /*5f50*/  ISETP.LT.AND P2, PT, R56, R13, !P0 ;  /* 0x0000000d3800720c */ /* 0x000fe20004741270 */
[----:B------:R3:W-:Y:S01]  /*5f60*/  @P4 STG.E desc[UR16][R16.64], R18 ;  /* 0x0000001210004986 */ /* 0x0007e2000c101910 */
[----:B-1----:R-:W-:-:S03]  /*5f70*/  LEA R4, P4, R25, R14, 0x2 ;  /* 0x0000000e19047211 */ /* 0x002fc600078810ff */
[----:B------:R1:W-:Y:S01]  /*5f80*/  @P3 STG.E desc[UR16][R8.64], R10 ;  /* 0x0000000a08003986 */ /* 0x0003e2000c101910 */
[----:B------:R-:W-:Y:S01]  /*5f90*/  LEA.HI.X.SX32 R5, R25, R3, 0x2, P4 ;  /* 0x0000000319057211 */ /* 0x000fe200020f16ff */
[----:B------:R-:W-:Y:S01]  /*5fa0*/  IMAD R25, R2, 0x4, R15 ;  /* 0x0000000402197824 */ /* 0x000fe200078e020f */
[-C--:B------:R-:W-:Y:S02]  /*5fb0*/  ISETP.LT.AND P4, PT, R50, R13.reuse, !P0 ;  /* 0x0000000d3200720c */ /* 0x080fe40004781270 */
[CC--:B--2---:R-:W-:Y:S01]  /*5fc0*/  LEA R20, P6, R15.reuse, R14.reuse, 0x2 ;  /* 0x0000000e0f147211 */ /* 0x0c4fe200078c10ff */
[----:B------:R2:W-:Y:S01]  /*5fd0*/  @P5 STG.E desc[UR16][R4.64], R30 ;  /* 0x0000001e04005986 */ /* 0x0005e2000c101910 */
[----:B------:R-:W-:Y:S02]  /*5fe0*/  ISETP.LT.AND P3, PT, R52, R13, !P0 ;  /* 0x0000000d3400720c */ /* 0x000fe40004761270 */
[----:B------:R-:W-:Y:S01]  /*5ff0*/  LEA.HI.X.SX32 R21, R15, R3, 0x2, P6 ;  /* 0x000000030f157211 */ /* 0x000fe200030f16ff */
[----:B------:R-:W-:Y:S01]  /*6000*/  IMAD R15, R2, 0x4, R25 ;  /* 0x00000004020f7824 */ /* 0x000fe200078e0219 */
[----:B---3--:R-:W-:-:S03]  /*6010*/  LEA R16, P5, R25, R14, 0x2 ;  /* 0x0000000e19107211 */ /* 0x008fc600078a10ff */
[----:B------:R3:W-:Y:S01]  /*6020*/  @P2 STG.E desc[UR16][R20.64], R26 ;  /* 0x0000001a14002986 */ /* 0x0007e2000c101910 */
[-C--:B-1----:R-:W-:Y:S02]  /*6030*/  LEA R8, P6, R15, R14.reuse, 0x2 ;  /* 0x0000000e0f087211 */ /* 0x082fe400078c10ff */
[-C--:B------:R-:W-:Y:S01]  /*6040*/  LEA.HI.X.SX32 R17, R25, R3.reuse, 0x2, P5 ;  /* 0x0000000319117211 */ /* 0x080fe200028f16ff */
[----:B------:R-:W-:Y:S01]  /*6050*/  IMAD R25, R2, 0x4, R15 ;  /* 0x0000000402197824 */ /* 0x000fe200078e020f */
[----:B------:R-:W-:Y:S02]  /*6060*/  LEA.HI.X.SX32 R9, R15, R3, 0x2, P6 ;  /* 0x000000030f097211 */ /* 0x000fe400030f16ff */
[-C--:B------:R-:W-:Y:S01]  /*6070*/  ISETP.LT.AND P5, PT, R46, R13.reuse, !P0 ;  /* 0x0000000d2e00720c */ /* 0x080fe200047a1270 */
[----:B------:R-:W-:Y:S01]  /*6080*/  IMAD R15, R2, 0x4, R25 ;  /* 0x00000004020f7824 */ /* 0x000fe200078e0219 */
[----:B------:R-:W-:Y:S01]  /*6090*/  ISETP.LT.AND P2, PT, R48, R13, !P0 ;  /* 0x0000000d3000720c */ /* 0x000fe20004741270 */
[----:B------:R1:W-:Y:S01]  /*60a0*/  @P4 STG.E desc[UR16][R16.64], R38 ;  /* 0x0000002610004986 */ /* 0x0003e2000c101910 */
[-C--:B--2---:R-:W-:Y:S01]  /*60b0*/  LEA R4, P4, R25, R14.reuse, 0x2 ;  /* 0x0000000e19047211 */ /* 0x084fe200078810ff */
[C---:B------:R-:W-:Y:S01]  /*60c0*/  IMAD R29, R2.reuse, 0x4, R15 ;  /* 0x00000004021d7824 */ /* 0x040fe200078e020f */
[----:B---3--:R-:W-:Y:S01]  /*60d0*/  LEA R20, P6, R15, R14, 0x2 ;  /* 0x0000000e0f147211 */ /* 0x008fe200078c10ff */
[----:B------:R2:W-:Y:S01]  /*60e0*/  @P3 STG.E desc[UR16][R8.64], R34 ;  /* 0x0000002208003986 */ /* 0x0005e2000c101910 */
[-C--:B------:R-:W-:Y:S01]  /*60f0*/  LEA.HI.X.SX32 R5, R25, R3.reuse, 0x2, P4 ;  /* 0x0000000319057211 */ /* 0x080fe200020f16ff */
[----:B------:R-:W-:Y:S01]  /*6100*/  IMAD R25, R2, 0x4, R29 ;  /* 0x0000000402197824 */ /* 0x000fe200078e021d */
[----:B------:R-:W-:-:S02]  /*6110*/  LEA.HI.X.SX32 R21, R15, R3, 0x2, P6 ;  /* 0x000000030f157211 */ /* 0x000fc400030f16ff */
[-C--:B------:R-:W-:Y:S01]  /*6120*/  ISETP.LT.AND P4, PT, R44, R13.reuse, !P0 ;  /* 0x0000000d2c00720c */ /* 0x080fe20004781270 */
[----:B------:R-:W-:Y:S01]  /*6130*/  IMAD R15, R2, 0x4, R25 ;  /* 0x00000004020f7824 */ /* 0x000fe200078e0219 */
[----:B------:R3:W-:Y:S01]  /*6140*/  @P5 STG.E desc[UR16][R4.64], R7 ;  /* 0x0000000704005986 */ /* 0x0007e2000c101910 */
[----:B------:R-:W-:Y:S02]  /*6150*/  ISETP.LT.AND P5, PT, R42, R13, !P0 ;  /* 0x0000000d2a00720c */ /* 0x000fe400047a1270 */
[----:B------:R-:W-:Y:S01]  /*6160*/  IMAD R33, R2, 0x4, R15 ;  /* 0x0000000402217824 */ /* 0x000fe200078e020f */
[----:B------:R4:W-:Y:S01]  /*6170*/  @P2 STG.E desc[UR16][R20.64], R23 ;  /* 0x0000001714002986 */ /* 0x0009e2000c101910 */
[-C--:B-1----:R-:W-:Y:S02]  /*6180*/  LEA R16, P2, R25, R14.reuse, 0x2 ;  /* 0x0000000e19107211 */ /* 0x082fe400078410ff */
[----:B--2---:R-:W-:Y:S02]  /*6190*/  LEA R8, P6, R29, R14, 0x2 ;  /* 0x0000000e1d087211 */ /* 0x004fe400078c10ff */
[----:B------:R-:W-:-:S02]  /*61a0*/  LEA.HI.X.SX32 R17, R25, R3, 0x2, P2 ;  /* 0x0000000319117211 */ /* 0x000fc400010f16ff */
[----:B------:R-:W-:Y:S02]  /*61b0*/  ISETP.LT.AND P3, PT, R40, R13, !P0 ;  /* 0x0000000d2800720c */ /* 0x000fe40004761270 */
[-C--:B---3--:R-:W-:Y:S02]  /*61c0*/  LEA R4, P2, R33, R14.reuse, 0x2 ;  /* 0x0000000e21047211 */ /* 0x088fe400078410ff */
[-C--:B------:R-:W-:Y:S01]  /*61d0*/  LEA.HI.X.SX32 R9, R29, R3.reuse, 0x2, P6 ;  /* 0x000000031d097211 */ /* 0x080fe200030f16ff */
[C---:B------:R-:W-:Y:S01]  /*61e0*/  IMAD R29, R2.reuse, 0x4, R33 ;  /* 0x00000004021d7824 */ /* 0x040fe200078e0221 */
[----:B------:R-:W-:Y:S02]  /*61f0*/  LEA.HI.X.SX32 R5, R33, R3, 0x2, P2 ;  /* 0x0000000321057211 */ /* 0x000fe400010f16ff */
[----:B------:R-:W-:Y:S01]  /*6200*/  LEA R24, P6, R15, R14, 0x2 ;  /* 0x0000000e0f187211 */ /* 0x000fe200078c10ff */
[----:B------:R-:W-:Y:S01]  /*6210*/  IMAD R2, R2, 0x4, R29 ;  /* 0x0000000402027824 */ /* 0x000fe200078e021d */
[-C--:B------:R-:W-:Y:S01]  /*6220*/  ISETP.LT.AND P2, PT, R12, R13.reuse, !P0 ;  /* 0x0000000d0c00720c */ /* 0x080fe20004741270 */
[----:B------:R4:W-:Y:S01]  /*6230*/  @P5 STG.E desc[UR16][R8.64], R19 ;  /* 0x0000001308005986 */ /* 0x0009e2000c101910 */
[----:B------:R-:W-:-:S02]  /*6240*/  ISETP.LT.AND P0, PT, R0, R13, !P0 ;  /* 0x0000000d0000720c */ /* 0x000fc40004701270 */
[----:B------:R-:W-:Y:S01]  /*6250*/  LEA.HI.X.SX32 R25, R15, R3, 0x2, P6 ;  /* 0x000000030f197211 */ /* 0x000fe200030f16ff */
[----:B------:R4:W-:Y:S01]  /*6260*/  @P4 STG.E desc[UR16][R16.64], R11 ;  /* 0x0000000b10004986 */ /* 0x0009e2000c101910 */
[----:B------:R-:W-:-:S03]  /*6270*/  LEA R6, P6, R29, R14, 0x2 ;  /* 0x0000000e1d067211 */ /* 0x000fc600078c10ff */
[----:B------:R4:W-:Y:S01]  /*6280*/  @P3 STG.E desc[UR16][R24.64], R31 ;  /* 0x0000001f18003986 */ /* 0x0009e2000c101910 */
[-C--:B------:R-:W-:Y:S02]  /*6290*/  LEA.HI.X.SX32 R7, R29, R3.reuse, 0x2, P6 ;  /* 0x000000031d077211 */ /* 0x080fe400030f16ff */
[C---:B------:R-:W-:Y:S01]  /*62a0*/  LEA R14, P6, R2.reuse, R14, 0x2 ;  /* 0x0000000e020e7211 */ /* 0x040fe200078c10ff */
[----:B------:R4:W-:Y:S03]  /*62b0*/  @P2 STG.E desc[UR16][R4.64], R27 ;  /* 0x0000001b04002986 */ /* 0x0009e6000c101910 */
[----:B------:R-:W-:Y:S01]  /*62c0*/  LEA.HI.X.SX32 R15, R2, R3, 0x2, P6 ;  /* 0x00000003020f7211 */ /* 0x000fe200030f16ff */
[----:B------:R4:W-:Y:S01]  /*62d0*/  @P1 STG.E desc[UR16][R6.64], R39 ;  /* 0x0000002706001986 */ /* 0x0009e2000c101910 */
[----:B------:R-:W-:Y:S07]  /*62e0*/  @!P0 EXIT ;  /* 0x000000000000894d */ /* 0x000fee0003800000 */
[----:B------:R-:W-:Y:S01]  /*62f0*/  STG.E desc[UR16][R14.64], R35 ;  /* 0x000000230e007986 */ /* 0x000fe2000c101910 */
[----:B------:R-:W-:Y:S05]  /*6300*/  EXIT ;  /* 0x000000000000794d */ /* 0x000fea0003800000 */
.L_x_2:
[----:B------:R-:W-:-:S00]  /*6310*/  BRA `(.L_x_2) ;  /* 0xfffffffc00fc7947 */ /* 0x000fc0000383ffff */
[----:B------:R-:W-:-:S00]  /*6320*/  NOP ;  /* 0x0000000000007918 */ /* 0x000fc00000000000 */
        /* <DEDUP_REMOVED lines=13> */
.L_x_3:


//--------------------- .nv.shared.matmul_kernel  --------------------------
	.section	.nv.shared.matmul_kernel,"aw",@nobits
	.sectionflags	@""
	.align	16
	.zero		1024


//--------------------- .nv.shared.reserved.0     --------------------------
	.section	.nv.shared.reserved.0,"aw",@nobits
	.weak		__nv_reservedSMEM_offset_0_alias
	.size		__nv_reservedSMEM_offset_0_alias, 0, 64
	.other		__nv_reservedSMEM_offset_0_alias,@"STO_CUDA_RESERVED_SHARED STV_DEFAULT"
__nv_reservedSMEM_offset_0_alias:
	.zero		0
	.zero		64


//--------------------- .nv.constant0.matmul_kernel --------------------------
	.section	.nv.constant0.matmul_kernel,"a",@progbits
	.sectionflags	@""
	.align	4
.nv.constant0.matmul_kernel:
	.zero		976


//--------------------- SYMBOLS --------------------------

	.type		.nv.reservedSmem.offset0,@object
	.size		.nv.reservedSmem.offset0,0x4
	.type		.nv.reservedSmem.cap,@object
	.size		.nv.reservedSmem.cap,0x4
